//
// Generated by NVIDIA NVVM Compiler
//
// Compiler Build ID: CL-36424714
// Cuda compilation tools, release 13.0, V13.0.88
// Based on NVVM 20.0.0
//

.version 9.0
.target sm_100
.address_size 64

	// .globl	_Z10force_evalP4CellPf
// _ZZ10force_evalP4CellPfE13neighbor_cell has been demoted
// _ZZ13motion_updateP4CellS0_E8free_idx has been demoted

.visible .entry _Z10force_evalP4CellPf(
	.param .u64 .ptr .align 1 _Z10force_evalP4CellPf_param_0,
	.param .u64 .ptr .align 1 _Z10force_evalP4CellPf_param_1
)
{
	.reg .pred 	%p<95>;
	.reg .b16 	%rs<6>;
	.reg .b32 	%r<113>;
	.reg .b32 	%f<424>;
	.reg .b64 	%rd<17>;
	// demoted variable
	.shared .align 4 .b8 _ZZ10force_evalP4CellPfE13neighbor_cell[3584];
	ld.param.u64 	%rd4, [_Z10force_evalP4CellPf_param_0];
	ld.param.u64 	%rd5, [_Z10force_evalP4CellPf_param_1];
	cvta.to.global.u64 	%rd1, %rd5;
	cvta.to.global.u64 	%rd2, %rd4;
	mov.u32 	%r1, %ctaid.x;
	mul.hi.u32 	%r20, %r1, 1431655766;
	mul.lo.s32 	%r21, %r20, 3;
	sub.s32 	%r2, %r1, %r21;
	mul.hi.u32 	%r22, %r20, 1431655766;
	mul.lo.s32 	%r23, %r22, 3;
	sub.s32 	%r3, %r20, %r23;
	mul.hi.u32 	%r24, %r1, 954437177;
	shr.u32 	%r25, %r24, 1;
	mul.hi.u32 	%r26, %r25, 1431655766;
	mul.lo.s32 	%r27, %r26, 3;
	sub.s32 	%r4, %r25, %r27;
	mov.u32 	%r5, %ctaid.y;
	setp.lt.u32 	%p2, %r5, 9;
	setp.eq.s32 	%p3, %r2, 2;
	add.s32 	%r28, %r2, 1;
	selp.b32 	%r29, 0, %r28, %p3;
	selp.b32 	%r6, %r29, %r2, %p2;
	setp.gt.u32 	%p4, %r5, 2;
	@%p4 bra 	$L__BB0_2;
	setp.eq.s32 	%p7, %r3, 0;
	selp.b32 	%r32, 3, 0, %p7;
	add.s32 	%r33, %r3, %r32;
	add.s32 	%r110, %r33, -1;
	bra.uni 	$L__BB0_4;
$L__BB0_2:
	add.s32 	%r30, %r5, -12;
	setp.lt.u32 	%p5, %r30, -6;
	mov.u32 	%r110, %r3;
	@%p5 bra 	$L__BB0_4;
	setp.eq.s32 	%p6, %r3, 2;
	add.s32 	%r31, %r3, 1;
	selp.b32 	%r110, 0, %r31, %p6;
$L__BB0_4:
	cvt.u16.u32 	%rs2, %r5;
	mul.hi.u16 	%rs3, %rs2, -21845;
	shr.u16 	%rs4, %rs3, 1;
	mul.lo.s16 	%rs5, %rs4, 3;
	sub.s16 	%rs1, %rs2, %rs5;
	setp.eq.s16 	%p8, %rs1, 1;
	mov.u32 	%r111, %r4;
	@%p8 bra 	$L__BB0_8;
	setp.ne.s16 	%p9, %rs1, 0;
	@%p9 bra 	$L__BB0_7;
	setp.eq.s32 	%p10, %r4, 2;
	add.s32 	%r34, %r4, 1;
	selp.b32 	%r111, 0, %r34, %p10;
	bra.uni 	$L__BB0_8;
$L__BB0_7:
	setp.eq.s32 	%p11, %r4, 0;
	selp.b32 	%r35, 3, 0, %p11;
	add.s32 	%r36, %r4, %r35;
	add.s32 	%r111, %r36, -1;
$L__BB0_8:
	setp.eq.s32 	%p12, %r2, %r6;
	setp.eq.s32 	%p13, %r3, %r110;
	and.pred  	%p14, %p12, %p13;
	setp.eq.s32 	%p15, %r4, %r111;
	and.pred  	%p1, %p14, %p15;
	mad.lo.s32 	%r37, %r110, 3, %r6;
	mad.lo.s32 	%r38, %r111, 9, %r37;
	mul.wide.u32 	%rd6, %r38, 3584;
	add.s64 	%rd7, %rd2, %rd6;
	mov.u32 	%r13, %tid.x;
	mul.wide.u32 	%rd8, %r13, 28;
	add.s64 	%rd9, %rd7, %rd8;
	ld.global.u32 	%r39, [%rd9];
	mov.u32 	%r40, _ZZ10force_evalP4CellPfE13neighbor_cell;
	mad.lo.s32 	%r14, %r13, 28, %r40;
	st.shared.u32 	[%r14], %r39;
	ld.global.f32 	%f1, [%rd9+4];
	st.shared.f32 	[%r14+4], %f1;
	ld.global.f32 	%f2, [%rd9+8];
	st.shared.f32 	[%r14+8], %f2;
	ld.global.f32 	%f3, [%rd9+12];
	st.shared.f32 	[%r14+12], %f3;
	@%p1 bra 	$L__BB0_21;
	sub.s32 	%r41, %r2, %r6;
	setp.ne.s32 	%p16, %r41, 2;
	@%p16 bra 	$L__BB0_11;
	add.f32 	%f68, %f1, 0f43960000;
	st.shared.f32 	[%r14+4], %f68;
	bra.uni 	$L__BB0_13;
$L__BB0_11:
	sub.s32 	%r42, %r6, %r2;
	setp.ne.s32 	%p17, %r42, 2;
	@%p17 bra 	$L__BB0_13;
	add.f32 	%f67, %f1, 0fC3960000;
	st.shared.f32 	[%r14+4], %f67;
$L__BB0_13:
	sub.s32 	%r43, %r3, %r110;
	setp.ne.s32 	%p18, %r43, 2;
	@%p18 bra 	$L__BB0_15;
	add.f32 	%f70, %f2, 0f43960000;
	st.shared.f32 	[%r14+8], %f70;
	bra.uni 	$L__BB0_17;
$L__BB0_15:
	sub.s32 	%r44, %r110, %r3;
	setp.ne.s32 	%p19, %r44, 2;
	@%p19 bra 	$L__BB0_17;
	add.f32 	%f69, %f2, 0fC3960000;
	st.shared.f32 	[%r14+8], %f69;
$L__BB0_17:
	sub.s32 	%r45, %r4, %r111;
	setp.ne.s32 	%p20, %r45, 2;
	@%p20 bra 	$L__BB0_19;
	add.f32 	%f72, %f3, 0f43960000;
	st.shared.f32 	[%r14+12], %f72;
	bra.uni 	$L__BB0_21;
$L__BB0_19:
	sub.s32 	%r46, %r111, %r4;
	setp.ne.s32 	%p21, %r46, 2;
	@%p21 bra 	$L__BB0_21;
	add.f32 	%f71, %f3, 0fC3960000;
	st.shared.f32 	[%r14+12], %f71;
$L__BB0_21:
	bar.sync 	0;
	mul.hi.u32 	%r47, %r1, 1272582903;
	shr.u32 	%r48, %r47, 3;
	mul.lo.s32 	%r49, %r48, 27;
	sub.s32 	%r50, %r1, %r49;
	mul.wide.u32 	%rd10, %r50, 3584;
	add.s64 	%rd11, %rd2, %rd10;
	add.s64 	%rd3, %rd11, %rd8;
	ld.global.u32 	%r15, [%rd3];
	setp.eq.s32 	%p22, %r15, -1;
	@%p22 bra 	$L__BB0_72;
	ld.global.f32 	%f74, [%rd3+4];
	cvt.rzi.s32.f32 	%r52, %f74;
	ld.global.f32 	%f75, [%rd3+8];
	cvt.rzi.s32.f32 	%r53, %f75;
	ld.global.f32 	%f76, [%rd3+12];
	cvt.rzi.s32.f32 	%r54, %f76;
	cvt.rn.f32.s32 	%f4, %r52;
	mov.f32 	%f77, 0fB170AF18;
	mov.f32 	%f78, 0f3EF684BD;
	mul.rn.f32 	%f79, %f78, %f77;
	mov.f32 	%f80, 0f3BB3CC18;
	mov.f32 	%f81, 0f3DF66C3D;
	mul.rn.f32 	%f82, %f81, %f80;
	fma.rn.f32 	%f83, %f79, 0f3FB8AA3B, 0f3274685F;
	fma.rn.f32 	%f84, 0f3D97B42D, 0f32A55E34, %f83;
	mul.f32 	%f85, %f82, 0f40400000;
	fma.rn.f32 	%f86, %f85, %f79, %f84;
	fma.rn.f32 	%f87, %f82, 0f3D97B42D, %f86;
	mov.f32 	%f88, 0fBFF25234;
	add.rn.f32 	%f89, %f88, %f87;
	mov.f32 	%f90, 0f3FF25234;
	add.rn.f32 	%f91, %f89, %f90;
	neg.f32 	%f92, %f91;
	add.rn.f32 	%f93, %f87, %f92;
	mov.f32 	%f94, 0f3F955555;
	mul.rn.f32 	%f95, %f89, %f94;
	neg.f32 	%f96, %f95;
	fma.rn.f32 	%f97, %f89, 0f3F955555, %f96;
	fma.rn.f32 	%f98, %f93, 0f3F955555, %f97;
	cvt.rni.f32.f32 	%f99, %f95;
	sub.f32 	%f100, %f95, %f99;
	add.f32 	%f101, %f100, %f98;
	fma.rn.f32 	%f102, %f101, 0f391FCB8E, 0f3AAF85ED;
	fma.rn.f32 	%f103, %f102, %f101, 0f3C1D9856;
	fma.rn.f32 	%f104, %f103, %f101, 0f3D6357BB;
	fma.rn.f32 	%f105, %f104, %f101, 0f3E75FDEC;
	fma.rn.f32 	%f106, %f105, %f101, 0f3F317218;
	fma.rn.f32 	%f107, %f106, %f101, 0f3F800000;
	cvt.rzi.s32.f32 	%r55, %f99;
	setp.gt.f32 	%p23, %f99, 0f00000000;
	selp.b32 	%r56, 0, -2097152000, %p23;
	add.s32 	%r57, %r56, 2130706432;
	mov.b32 	%f108, %r57;
	mul.f32 	%f109, %f107, %f108;
	shl.b32 	%r58, %r55, 23;
	sub.s32 	%r59, %r58, %r56;
	mov.b32 	%f110, %r59;
	mul.f32 	%f111, %f109, %f110;
	abs.f32 	%f112, %f95;
	setp.gt.f32 	%p24, %f112, 0f43180000;
	setp.lt.f32 	%p25, %f95, 0f00000000;
	selp.f32 	%f113, 0f00000000, 0f7F800000, %p25;
	selp.f32 	%f114, %f113, %f111, %p24;
	mov.f32 	%f115, 0f400AAAAB;
	mul.rn.f32 	%f116, %f89, %f115;
	neg.f32 	%f117, %f116;
	fma.rn.f32 	%f118, %f89, 0f400AAAAB, %f117;
	fma.rn.f32 	%f119, %f93, 0f400AAAAB, %f118;
	cvt.rni.f32.f32 	%f120, %f116;
	sub.f32 	%f121, %f116, %f120;
	add.f32 	%f122, %f121, %f119;
	fma.rn.f32 	%f123, %f122, 0f391FCB8E, 0f3AAF85ED;
	fma.rn.f32 	%f124, %f123, %f122, 0f3C1D9856;
	fma.rn.f32 	%f125, %f124, %f122, 0f3D6357BB;
	fma.rn.f32 	%f126, %f125, %f122, 0f3E75FDEC;
	fma.rn.f32 	%f127, %f126, %f122, 0f3F317218;
	fma.rn.f32 	%f128, %f127, %f122, 0f3F800000;
	cvt.rzi.s32.f32 	%r60, %f120;
	setp.gt.f32 	%p26, %f120, 0f00000000;
	selp.b32 	%r61, 0, -2097152000, %p26;
	add.s32 	%r62, %r61, 2130706432;
	mov.b32 	%f129, %r62;
	mul.f32 	%f130, %f128, %f129;
	shl.b32 	%r63, %r60, 23;
	sub.s32 	%r64, %r63, %r61;
	mov.b32 	%f131, %r64;
	mul.f32 	%f132, %f130, %f131;
	abs.f32 	%f133, %f116;
	setp.gt.f32 	%p27, %f133, 0f43180000;
	setp.lt.f32 	%p28, %f116, 0f00000000;
	selp.f32 	%f134, 0f00000000, 0f7F800000, %p28;
	selp.f32 	%f135, %f134, %f132, %p27;
	add.f32 	%f136, %f135, %f135;
	sub.f32 	%f137, %f114, %f136;
	mul.f32 	%f5, %f137, 0fC2C00000;
	cvt.rn.f32.s32 	%f6, %r53;
	cvt.rn.f32.s32 	%f7, %r54;
	mov.f32 	%f423, 0f00000000;
	mov.b32 	%r112, 0;
	mov.f32 	%f422, %f423;
	mov.f32 	%f421, %f423;
$L__BB0_23:
	mad.lo.s32 	%r17, %r112, 28, %r40;
	ld.shared.u32 	%r18, [%r17];
	setp.eq.s32 	%p29, %r18, -1;
	@%p29 bra 	$L__BB0_71;
	@%p1 bra 	$L__BB0_26;
	ld.shared.f32 	%f411, [%r17+4];
	bra.uni 	$L__BB0_27;
$L__BB0_26:
	ld.shared.f32 	%f411, [%r17+4];
	setp.leu.f32 	%p30, %f411, %f4;
	@%p30 bra 	$L__BB0_70;
$L__BB0_27:
	sub.f32 	%f139, %f4, %f411;
	abs.f32 	%f14, %f139;
	abs.f32 	%f15, %f14;
	setp.lt.f32 	%p31, %f15, 0f00800000;
	mul.f32 	%f140, %f15, 0f4B800000;
	selp.f32 	%f141, %f140, %f15, %p31;
	selp.f32 	%f142, 0fC1C00000, 0f00000000, %p31;
	mov.b32 	%r66, %f141;
	add.s32 	%r67, %r66, -1060439283;
	and.b32  	%r68, %r67, -8388608;
	sub.s32 	%r69, %r66, %r68;
	mov.b32 	%f143, %r69;
	cvt.rn.f32.s32 	%f144, %r68;
	fma.rn.f32 	%f145, %f144, 0f34000000, %f142;
	add.f32 	%f146, %f143, 0fBF800000;
	add.f32 	%f147, %f143, 0f3F800000;
	rcp.approx.ftz.f32 	%f148, %f147;
	add.f32 	%f149, %f146, %f146;
	mul.f32 	%f150, %f149, %f148;
	mul.f32 	%f151, %f150, %f150;
	sub.f32 	%f152, %f146, %f150;
	add.f32 	%f153, %f152, %f152;
	neg.f32 	%f154, %f150;
	fma.rn.f32 	%f155, %f154, %f146, %f153;
	mul.rn.f32 	%f156, %f148, %f155;
	fma.rn.f32 	%f157, %f151, 0f3A2C32E4, 0f3B52E7DB;
	fma.rn.f32 	%f158, %f157, %f151, 0f3C93BB73;
	fma.rn.f32 	%f159, %f158, %f151, 0f3DF6384F;
	mul.rn.f32 	%f160, %f159, %f151;
	fma.rn.f32 	%f161, %f150, 0f3FB8AA3B, %f145;
	sub.f32 	%f162, %f145, %f161;
	fma.rn.f32 	%f163, %f150, 0f3FB8AA3B, %f162;
	fma.rn.f32 	%f164, %f156, 0f3FB8AA3B, %f163;
	fma.rn.f32 	%f165, %f150, 0f32A55E34, %f164;
	mul.f32 	%f166, %f160, 0f40400000;
	fma.rn.f32 	%f167, %f166, %f156, %f165;
	fma.rn.f32 	%f168, %f160, %f150, %f167;
	add.rn.f32 	%f16, %f161, %f168;
	neg.f32 	%f169, %f161;
	add.rn.f32 	%f170, %f16, %f169;
	neg.f32 	%f171, %f170;
	add.rn.f32 	%f17, %f168, %f171;
	mov.f32 	%f172, 0f40E00000;
	mul.rn.f32 	%f173, %f16, %f172;
	neg.f32 	%f174, %f173;
	fma.rn.f32 	%f175, %f16, 0f40E00000, %f174;
	fma.rn.f32 	%f176, %f17, 0f40E00000, %f175;
	cvt.rni.f32.f32 	%f177, %f173;
	sub.f32 	%f178, %f173, %f177;
	add.f32 	%f179, %f178, %f176;
	fma.rn.f32 	%f180, %f179, 0f391FCB8E, 0f3AAF85ED;
	fma.rn.f32 	%f181, %f180, %f179, 0f3C1D9856;
	fma.rn.f32 	%f182, %f181, %f179, 0f3D6357BB;
	fma.rn.f32 	%f183, %f182, %f179, 0f3E75FDEC;
	fma.rn.f32 	%f184, %f183, %f179, 0f3F317218;
	fma.rn.f32 	%f185, %f184, %f179, 0f3F800000;
	cvt.rzi.s32.f32 	%r70, %f177;
	setp.gt.f32 	%p32, %f177, 0f00000000;
	selp.b32 	%r71, 0, -2097152000, %p32;
	add.s32 	%r72, %r71, 2130706432;
	mov.b32 	%f186, %r72;
	mul.f32 	%f187, %f185, %f186;
	shl.b32 	%r73, %r70, 23;
	sub.s32 	%r74, %r73, %r71;
	mov.b32 	%f188, %r74;
	mul.f32 	%f189, %f187, %f188;
	abs.f32 	%f190, %f173;
	setp.gt.f32 	%p33, %f190, 0f43180000;
	setp.lt.f32 	%p34, %f173, 0f00000000;
	selp.f32 	%f191, 0f00000000, 0f7F800000, %p34;
	selp.f32 	%f18, %f191, %f189, %p33;
	setp.eq.f32 	%p35, %f14, 0f3F800000;
	mov.f32 	%f412, 0f3F800000;
	@%p35 bra 	$L__BB0_34;
	setp.num.f32 	%p36, %f15, %f15;
	@%p36 bra 	$L__BB0_30;
	mov.f32 	%f192, 0f40E00000;
	add.rn.f32 	%f412, %f14, %f192;
	bra.uni 	$L__BB0_34;
$L__BB0_30:
	setp.neu.f32 	%p37, %f14, 0f00000000;
	setp.neu.f32 	%p38, %f15, 0f7F800000;
	and.pred  	%p39, %p37, %p38;
	@%p39 bra 	$L__BB0_32;
	add.f32 	%f412, %f14, %f14;
	bra.uni 	$L__BB0_34;
$L__BB0_32:
	setp.geu.f32 	%p40, %f14, 0f00000000;
	mov.f32 	%f412, %f18;
	@%p40 bra 	$L__BB0_34;
	neg.f32 	%f412, %f18;
$L__BB0_34:
	setp.eq.f32 	%p41, %f14, 0f3F800000;
	mov.f32 	%f194, 0f41500000;
	mul.rn.f32 	%f195, %f16, %f194;
	neg.f32 	%f196, %f195;
	fma.rn.f32 	%f197, %f16, 0f41500000, %f196;
	fma.rn.f32 	%f198, %f17, 0f41500000, %f197;
	cvt.rni.f32.f32 	%f199, %f195;
	sub.f32 	%f200, %f195, %f199;
	add.f32 	%f201, %f200, %f198;
	fma.rn.f32 	%f202, %f201, 0f391FCB8E, 0f3AAF85ED;
	fma.rn.f32 	%f203, %f202, %f201, 0f3C1D9856;
	fma.rn.f32 	%f204, %f203, %f201, 0f3D6357BB;
	fma.rn.f32 	%f205, %f204, %f201, 0f3E75FDEC;
	fma.rn.f32 	%f206, %f205, %f201, 0f3F317218;
	fma.rn.f32 	%f207, %f206, %f201, 0f3F800000;
	cvt.rzi.s32.f32 	%r75, %f199;
	setp.gt.f32 	%p42, %f199, 0f00000000;
	selp.b32 	%r76, 0, -2097152000, %p42;
	add.s32 	%r77, %r76, 2130706432;
	mov.b32 	%f208, %r77;
	mul.f32 	%f209, %f207, %f208;
	shl.b32 	%r78, %r75, 23;
	sub.s32 	%r79, %r78, %r76;
	mov.b32 	%f210, %r79;
	mul.f32 	%f211, %f209, %f210;
	abs.f32 	%f212, %f195;
	setp.gt.f32 	%p43, %f212, 0f43180000;
	setp.lt.f32 	%p44, %f195, 0f00000000;
	selp.f32 	%f213, 0f00000000, 0f7F800000, %p44;
	selp.f32 	%f23, %f213, %f211, %p43;
	mov.f32 	%f413, 0f3F800000;
	@%p41 bra 	$L__BB0_41;
	setp.num.f32 	%p45, %f15, %f15;
	@%p45 bra 	$L__BB0_37;
	mov.f32 	%f214, 0f41500000;
	add.rn.f32 	%f413, %f14, %f214;
	bra.uni 	$L__BB0_41;
$L__BB0_37:
	setp.neu.f32 	%p46, %f14, 0f00000000;
	setp.neu.f32 	%p47, %f15, 0f7F800000;
	and.pred  	%p48, %p46, %p47;
	@%p48 bra 	$L__BB0_39;
	add.f32 	%f413, %f14, %f14;
	bra.uni 	$L__BB0_41;
$L__BB0_39:
	setp.geu.f32 	%p49, %f14, 0f00000000;
	mov.f32 	%f413, %f23;
	@%p49 bra 	$L__BB0_41;
	neg.f32 	%f413, %f23;
$L__BB0_41:
	mov.f32 	%f216, 0fC1400000;
	div.rn.f32 	%f217, %f216, %f413;
	mov.f32 	%f218, 0f40C00000;
	div.rn.f32 	%f219, %f218, %f412;
	add.f32 	%f220, %f219, %f217;
	mul.f32 	%f221, %f220, 0f40800000;
	setp.lt.f32 	%p50, %f221, %f5;
	selp.f32 	%f222, 0f3F800000, 0f00000000, %p50;
	setp.geu.f32 	%p51, %f221, %f5;
	selp.f32 	%f223, 0f3F800000, 0f00000000, %p51;
	mul.f32 	%f224, %f221, %f223;
	fma.rn.f32 	%f28, %f5, %f222, %f224;
	ld.shared.f32 	%f225, [%r17+8];
	sub.f32 	%f226, %f6, %f225;
	abs.f32 	%f29, %f226;
	abs.f32 	%f30, %f29;
	setp.lt.f32 	%p52, %f30, 0f00800000;
	mul.f32 	%f227, %f30, 0f4B800000;
	selp.f32 	%f228, %f227, %f30, %p52;
	selp.f32 	%f229, 0fC1C00000, 0f00000000, %p52;
	mov.b32 	%r80, %f228;
	add.s32 	%r81, %r80, -1060439283;
	and.b32  	%r82, %r81, -8388608;
	sub.s32 	%r83, %r80, %r82;
	mov.b32 	%f230, %r83;
	cvt.rn.f32.s32 	%f231, %r82;
	fma.rn.f32 	%f232, %f231, 0f34000000, %f229;
	add.f32 	%f233, %f230, 0fBF800000;
	add.f32 	%f234, %f230, 0f3F800000;
	rcp.approx.ftz.f32 	%f235, %f234;
	add.f32 	%f236, %f233, %f233;
	mul.f32 	%f237, %f236, %f235;
	mul.f32 	%f238, %f237, %f237;
	sub.f32 	%f239, %f233, %f237;
	add.f32 	%f240, %f239, %f239;
	neg.f32 	%f241, %f237;
	fma.rn.f32 	%f242, %f241, %f233, %f240;
	mul.rn.f32 	%f243, %f235, %f242;
	fma.rn.f32 	%f244, %f238, 0f3A2C32E4, 0f3B52E7DB;
	fma.rn.f32 	%f245, %f244, %f238, 0f3C93BB73;
	fma.rn.f32 	%f246, %f245, %f238, 0f3DF6384F;
	mul.rn.f32 	%f247, %f246, %f238;
	fma.rn.f32 	%f248, %f237, 0f3FB8AA3B, %f232;
	sub.f32 	%f249, %f232, %f248;
	fma.rn.f32 	%f250, %f237, 0f3FB8AA3B, %f249;
	fma.rn.f32 	%f251, %f243, 0f3FB8AA3B, %f250;
	fma.rn.f32 	%f252, %f237, 0f32A55E34, %f251;
	mul.f32 	%f253, %f247, 0f40400000;
	fma.rn.f32 	%f254, %f253, %f243, %f252;
	fma.rn.f32 	%f255, %f247, %f237, %f254;
	add.rn.f32 	%f31, %f248, %f255;
	neg.f32 	%f256, %f248;
	add.rn.f32 	%f257, %f31, %f256;
	neg.f32 	%f258, %f257;
	add.rn.f32 	%f32, %f255, %f258;
	mov.f32 	%f259, 0f40E00000;
	mul.rn.f32 	%f260, %f31, %f259;
	neg.f32 	%f261, %f260;
	fma.rn.f32 	%f262, %f31, 0f40E00000, %f261;
	fma.rn.f32 	%f263, %f32, 0f40E00000, %f262;
	cvt.rni.f32.f32 	%f264, %f260;
	sub.f32 	%f265, %f260, %f264;
	add.f32 	%f266, %f265, %f263;
	fma.rn.f32 	%f267, %f266, 0f391FCB8E, 0f3AAF85ED;
	fma.rn.f32 	%f268, %f267, %f266, 0f3C1D9856;
	fma.rn.f32 	%f269, %f268, %f266, 0f3D6357BB;
	fma.rn.f32 	%f270, %f269, %f266, 0f3E75FDEC;
	fma.rn.f32 	%f271, %f270, %f266, 0f3F317218;
	fma.rn.f32 	%f272, %f271, %f266, 0f3F800000;
	cvt.rzi.s32.f32 	%r84, %f264;
	setp.gt.f32 	%p53, %f264, 0f00000000;
	selp.b32 	%r85, 0, -2097152000, %p53;
	add.s32 	%r86, %r85, 2130706432;
	mov.b32 	%f273, %r86;
	mul.f32 	%f274, %f272, %f273;
	shl.b32 	%r87, %r84, 23;
	sub.s32 	%r88, %r87, %r85;
	mov.b32 	%f275, %r88;
	mul.f32 	%f276, %f274, %f275;
	abs.f32 	%f277, %f260;
	setp.gt.f32 	%p54, %f277, 0f43180000;
	setp.lt.f32 	%p55, %f260, 0f00000000;
	selp.f32 	%f278, 0f00000000, 0f7F800000, %p55;
	selp.f32 	%f33, %f278, %f276, %p54;
	setp.eq.f32 	%p56, %f29, 0f3F800000;
	mov.f32 	%f414, 0f3F800000;
	@%p56 bra 	$L__BB0_48;
	setp.num.f32 	%p57, %f30, %f30;
	@%p57 bra 	$L__BB0_44;
	mov.f32 	%f279, 0f40E00000;
	add.rn.f32 	%f414, %f29, %f279;
	bra.uni 	$L__BB0_48;
$L__BB0_44:
	setp.neu.f32 	%p58, %f29, 0f00000000;
	setp.neu.f32 	%p59, %f30, 0f7F800000;
	and.pred  	%p60, %p58, %p59;
	@%p60 bra 	$L__BB0_46;
	add.f32 	%f414, %f29, %f29;
	bra.uni 	$L__BB0_48;
$L__BB0_46:
	setp.geu.f32 	%p61, %f29, 0f00000000;
	mov.f32 	%f414, %f33;
	@%p61 bra 	$L__BB0_48;
	neg.f32 	%f414, %f33;
$L__BB0_48:
	setp.eq.f32 	%p62, %f29, 0f3F800000;
	mov.f32 	%f281, 0f41500000;
	mul.rn.f32 	%f282, %f31, %f281;
	neg.f32 	%f283, %f282;
	fma.rn.f32 	%f284, %f31, 0f41500000, %f283;
	fma.rn.f32 	%f285, %f32, 0f41500000, %f284;
	cvt.rni.f32.f32 	%f286, %f282;
	sub.f32 	%f287, %f282, %f286;
	add.f32 	%f288, %f287, %f285;
	fma.rn.f32 	%f289, %f288, 0f391FCB8E, 0f3AAF85ED;
	fma.rn.f32 	%f290, %f289, %f288, 0f3C1D9856;
	fma.rn.f32 	%f291, %f290, %f288, 0f3D6357BB;
	fma.rn.f32 	%f292, %f291, %f288, 0f3E75FDEC;
	fma.rn.f32 	%f293, %f292, %f288, 0f3F317218;
	fma.rn.f32 	%f294, %f293, %f288, 0f3F800000;
	cvt.rzi.s32.f32 	%r89, %f286;
	setp.gt.f32 	%p63, %f286, 0f00000000;
	selp.b32 	%r90, 0, -2097152000, %p63;
	add.s32 	%r91, %r90, 2130706432;
	mov.b32 	%f295, %r91;
	mul.f32 	%f296, %f294, %f295;
	shl.b32 	%r92, %r89, 23;
	sub.s32 	%r93, %r92, %r90;
	mov.b32 	%f297, %r93;
	mul.f32 	%f298, %f296, %f297;
	abs.f32 	%f299, %f282;
	setp.gt.f32 	%p64, %f299, 0f43180000;
	setp.lt.f32 	%p65, %f282, 0f00000000;
	selp.f32 	%f300, 0f00000000, 0f7F800000, %p65;
	selp.f32 	%f38, %f300, %f298, %p64;
	mov.f32 	%f415, 0f3F800000;
	@%p62 bra 	$L__BB0_55;
	setp.num.f32 	%p66, %f30, %f30;
	@%p66 bra 	$L__BB0_51;
	mov.f32 	%f301, 0f41500000;
	add.rn.f32 	%f415, %f29, %f301;
	bra.uni 	$L__BB0_55;
$L__BB0_51:
	setp.neu.f32 	%p67, %f29, 0f00000000;
	setp.neu.f32 	%p68, %f30, 0f7F800000;
	and.pred  	%p69, %p67, %p68;
	@%p69 bra 	$L__BB0_53;
	add.f32 	%f415, %f29, %f29;
	bra.uni 	$L__BB0_55;
$L__BB0_53:
	setp.geu.f32 	%p70, %f29, 0f00000000;
	mov.f32 	%f415, %f38;
	@%p70 bra 	$L__BB0_55;
	neg.f32 	%f415, %f38;
$L__BB0_55:
	mov.f32 	%f303, 0fC1400000;
	div.rn.f32 	%f304, %f303, %f415;
	mov.f32 	%f305, 0f40C00000;
	div.rn.f32 	%f306, %f305, %f414;
	add.f32 	%f307, %f306, %f304;
	mul.f32 	%f308, %f307, 0f40800000;
	setp.lt.f32 	%p71, %f308, %f5;
	selp.f32 	%f309, 0f3F800000, 0f00000000, %p71;
	setp.geu.f32 	%p72, %f308, %f5;
	selp.f32 	%f310, 0f3F800000, 0f00000000, %p72;
	mul.f32 	%f311, %f308, %f310;
	fma.rn.f32 	%f43, %f5, %f309, %f311;
	ld.shared.f32 	%f312, [%r17+12];
	sub.f32 	%f313, %f7, %f312;
	abs.f32 	%f44, %f313;
	abs.f32 	%f45, %f44;
	setp.lt.f32 	%p73, %f45, 0f00800000;
	mul.f32 	%f314, %f45, 0f4B800000;
	selp.f32 	%f315, %f314, %f45, %p73;
	selp.f32 	%f316, 0fC1C00000, 0f00000000, %p73;
	mov.b32 	%r94, %f315;
	add.s32 	%r95, %r94, -1060439283;
	and.b32  	%r96, %r95, -8388608;
	sub.s32 	%r97, %r94, %r96;
	mov.b32 	%f317, %r97;
	cvt.rn.f32.s32 	%f318, %r96;
	fma.rn.f32 	%f319, %f318, 0f34000000, %f316;
	add.f32 	%f320, %f317, 0fBF800000;
	add.f32 	%f321, %f317, 0f3F800000;
	rcp.approx.ftz.f32 	%f322, %f321;
	add.f32 	%f323, %f320, %f320;
	mul.f32 	%f324, %f323, %f322;
	mul.f32 	%f325, %f324, %f324;
	sub.f32 	%f326, %f320, %f324;
	add.f32 	%f327, %f326, %f326;
	neg.f32 	%f328, %f324;
	fma.rn.f32 	%f329, %f328, %f320, %f327;
	mul.rn.f32 	%f330, %f322, %f329;
	fma.rn.f32 	%f331, %f325, 0f3A2C32E4, 0f3B52E7DB;
	fma.rn.f32 	%f332, %f331, %f325, 0f3C93BB73;
	fma.rn.f32 	%f333, %f332, %f325, 0f3DF6384F;
	mul.rn.f32 	%f334, %f333, %f325;
	fma.rn.f32 	%f335, %f324, 0f3FB8AA3B, %f319;
	sub.f32 	%f336, %f319, %f335;
	fma.rn.f32 	%f337, %f324, 0f3FB8AA3B, %f336;
	fma.rn.f32 	%f338, %f330, 0f3FB8AA3B, %f337;
	fma.rn.f32 	%f339, %f324, 0f32A55E34, %f338;
	mul.f32 	%f340, %f334, 0f40400000;
	fma.rn.f32 	%f341, %f340, %f330, %f339;
	fma.rn.f32 	%f342, %f334, %f324, %f341;
	add.rn.f32 	%f46, %f335, %f342;
	neg.f32 	%f343, %f335;
	add.rn.f32 	%f344, %f46, %f343;
	neg.f32 	%f345, %f344;
	add.rn.f32 	%f47, %f342, %f345;
	mov.f32 	%f346, 0f40E00000;
	mul.rn.f32 	%f347, %f46, %f346;
	neg.f32 	%f348, %f347;
	fma.rn.f32 	%f349, %f46, 0f40E00000, %f348;
	fma.rn.f32 	%f350, %f47, 0f40E00000, %f349;
	cvt.rni.f32.f32 	%f351, %f347;
	sub.f32 	%f352, %f347, %f351;
	add.f32 	%f353, %f352, %f350;
	fma.rn.f32 	%f354, %f353, 0f391FCB8E, 0f3AAF85ED;
	fma.rn.f32 	%f355, %f354, %f353, 0f3C1D9856;
	fma.rn.f32 	%f356, %f355, %f353, 0f3D6357BB;
	fma.rn.f32 	%f357, %f356, %f353, 0f3E75FDEC;
	fma.rn.f32 	%f358, %f357, %f353, 0f3F317218;
	fma.rn.f32 	%f359, %f358, %f353, 0f3F800000;
	cvt.rzi.s32.f32 	%r98, %f351;
	setp.gt.f32 	%p74, %f351, 0f00000000;
	selp.b32 	%r99, 0, -2097152000, %p74;
	add.s32 	%r100, %r99, 2130706432;
	mov.b32 	%f360, %r100;
	mul.f32 	%f361, %f359, %f360;
	shl.b32 	%r101, %r98, 23;
	sub.s32 	%r102, %r101, %r99;
	mov.b32 	%f362, %r102;
	mul.f32 	%f363, %f361, %f362;
	abs.f32 	%f364, %f347;
	setp.gt.f32 	%p75, %f364, 0f43180000;
	setp.lt.f32 	%p76, %f347, 0f00000000;
	selp.f32 	%f365, 0f00000000, 0f7F800000, %p76;
	selp.f32 	%f48, %f365, %f363, %p75;
	setp.eq.f32 	%p77, %f44, 0f3F800000;
	mov.f32 	%f416, 0f3F800000;
	@%p77 bra 	$L__BB0_62;
	setp.num.f32 	%p78, %f45, %f45;
	@%p78 bra 	$L__BB0_58;
	mov.f32 	%f366, 0f40E00000;
	add.rn.f32 	%f416, %f44, %f366;
	bra.uni 	$L__BB0_62;
$L__BB0_58:
	setp.neu.f32 	%p79, %f44, 0f00000000;
	setp.neu.f32 	%p80, %f45, 0f7F800000;
	and.pred  	%p81, %p79, %p80;
	@%p81 bra 	$L__BB0_60;
	add.f32 	%f416, %f44, %f44;
	bra.uni 	$L__BB0_62;
$L__BB0_60:
	setp.geu.f32 	%p82, %f44, 0f00000000;
	mov.f32 	%f416, %f48;
	@%p82 bra 	$L__BB0_62;
	neg.f32 	%f416, %f48;
$L__BB0_62:
	setp.eq.f32 	%p83, %f44, 0f3F800000;
	mov.f32 	%f368, 0f41500000;
	mul.rn.f32 	%f369, %f46, %f368;
	neg.f32 	%f370, %f369;
	fma.rn.f32 	%f371, %f46, 0f41500000, %f370;
	fma.rn.f32 	%f372, %f47, 0f41500000, %f371;
	cvt.rni.f32.f32 	%f373, %f369;
	sub.f32 	%f374, %f369, %f373;
	add.f32 	%f375, %f374, %f372;
	fma.rn.f32 	%f376, %f375, 0f391FCB8E, 0f3AAF85ED;
	fma.rn.f32 	%f377, %f376, %f375, 0f3C1D9856;
	fma.rn.f32 	%f378, %f377, %f375, 0f3D6357BB;
	fma.rn.f32 	%f379, %f378, %f375, 0f3E75FDEC;
	fma.rn.f32 	%f380, %f379, %f375, 0f3F317218;
	fma.rn.f32 	%f381, %f380, %f375, 0f3F800000;
	cvt.rzi.s32.f32 	%r103, %f373;
	setp.gt.f32 	%p84, %f373, 0f00000000;
	selp.b32 	%r104, 0, -2097152000, %p84;
	add.s32 	%r105, %r104, 2130706432;
	mov.b32 	%f382, %r105;
	mul.f32 	%f383, %f381, %f382;
	shl.b32 	%r106, %r103, 23;
	sub.s32 	%r107, %r106, %r104;
	mov.b32 	%f384, %r107;
	mul.f32 	%f385, %f383, %f384;
	abs.f32 	%f386, %f369;
	setp.gt.f32 	%p85, %f386, 0f43180000;
	setp.lt.f32 	%p86, %f369, 0f00000000;
	selp.f32 	%f387, 0f00000000, 0f7F800000, %p86;
	selp.f32 	%f53, %f387, %f385, %p85;
	mov.f32 	%f417, 0f3F800000;
	@%p83 bra 	$L__BB0_69;
	setp.num.f32 	%p87, %f45, %f45;
	@%p87 bra 	$L__BB0_65;
	mov.f32 	%f388, 0f41500000;
	add.rn.f32 	%f417, %f44, %f388;
	bra.uni 	$L__BB0_69;
$L__BB0_65:
	setp.neu.f32 	%p88, %f44, 0f00000000;
	setp.neu.f32 	%p89, %f45, 0f7F800000;
	and.pred  	%p90, %p88, %p89;
	@%p90 bra 	$L__BB0_67;
	add.f32 	%f417, %f44, %f44;
	bra.uni 	$L__BB0_69;
$L__BB0_67:
	setp.geu.f32 	%p91, %f44, 0f00000000;
	mov.f32 	%f417, %f53;
	@%p91 bra 	$L__BB0_69;
	neg.f32 	%f417, %f53;
$L__BB0_69:
	mov.f32 	%f389, 0fC1400000;
	div.rn.f32 	%f390, %f389, %f417;
	mov.f32 	%f391, 0f40C00000;
	div.rn.f32 	%f392, %f391, %f416;
	add.f32 	%f393, %f392, %f390;
	mul.f32 	%f394, %f393, 0f40800000;
	setp.lt.f32 	%p92, %f394, %f5;
	selp.f32 	%f395, 0f3F800000, 0f00000000, %p92;
	setp.geu.f32 	%p93, %f394, %f5;
	selp.f32 	%f396, 0f3F800000, 0f00000000, %p93;
	mul.f32 	%f397, %f394, %f396;
	fma.rn.f32 	%f398, %f5, %f395, %f397;
	add.f32 	%f421, %f421, %f28;
	add.f32 	%f422, %f422, %f43;
	add.f32 	%f423, %f423, %f398;
	mul.lo.s32 	%r108, %r18, 3;
	mul.wide.s32 	%rd13, %r108, 4;
	add.s64 	%rd14, %rd1, %rd13;
	neg.f32 	%f399, %f28;
	atom.global.add.f32 	%f400, [%rd14], %f399;
	neg.f32 	%f401, %f43;
	atom.global.add.f32 	%f402, [%rd14+4], %f401;
	neg.f32 	%f403, %f398;
	atom.global.add.f32 	%f404, [%rd14+8], %f403;
$L__BB0_70:
	add.s32 	%r112, %r112, 1;
	setp.ne.s32 	%p94, %r112, 128;
	@%p94 bra 	$L__BB0_23;
$L__BB0_71:
	mul.lo.s32 	%r109, %r15, 3;
	mul.wide.s32 	%rd15, %r109, 4;
	add.s64 	%rd16, %rd1, %rd15;
	atom.global.add.f32 	%f405, [%rd16], %f421;
	atom.global.add.f32 	%f406, [%rd16+4], %f422;
	atom.global.add.f32 	%f407, [%rd16+8], %f423;
$L__BB0_72:
	ret;

}
	// .globl	_Z15particle_updateP4CellPf
.visible .entry _Z15particle_updateP4CellPf(
	.param .u64 .ptr .align 1 _Z15particle_updateP4CellPf_param_0,
	.param .u64 .ptr .align 1 _Z15particle_updateP4CellPf_param_1
)
{
	.reg .pred 	%p<8>;
	.reg .b32 	%r<18>;
	.reg .b32 	%f<22>;
	.reg .b64 	%rd<13>;

	ld.param.u64 	%rd3, [_Z15particle_updateP4CellPf_param_0];
	ld.param.u64 	%rd2, [_Z15particle_updateP4CellPf_param_1];
	cvta.to.global.u64 	%rd4, %rd3;
	mov.u32 	%r2, %ctaid.x;
	mul.wide.u32 	%rd5, %r2, 3584;
	add.s64 	%rd6, %rd4, %rd5;
	mov.u32 	%r3, %tid.x;
	mul.wide.u32 	%rd7, %r3, 28;
	add.s64 	%rd1, %rd6, %rd7;
	ld.global.u32 	%r1, [%rd1];
	setp.eq.s32 	%p1, %r1, -1;
	@%p1 bra 	$L__BB1_2;
	cvta.to.global.u64 	%rd8, %rd2;
	mul.lo.s32 	%r4, %r1, 3;
	mul.wide.s32 	%rd9, %r4, 4;
	add.s64 	%rd10, %rd8, %rd9;
	ld.global.f32 	%f1, [%rd10];
	ld.global.f32 	%f2, [%rd1+16];
	add.f32 	%f3, %f1, %f2;
	st.global.f32 	[%rd1+16], %f3;
	ld.global.f32 	%f4, [%rd10+4];
	ld.global.f32 	%f5, [%rd1+20];
	add.f32 	%f6, %f4, %f5;
	st.global.f32 	[%rd1+20], %f6;
	ld.global.f32 	%f7, [%rd10+8];
	ld.global.f32 	%f8, [%rd1+24];
	add.f32 	%f9, %f7, %f8;
	st.global.f32 	[%rd1+24], %f9;
	ld.global.f32 	%f10, [%rd1+4];
	add.f32 	%f11, %f10, %f3;
	setp.lt.f32 	%p2, %f11, 0f00000000;
	selp.u32 	%r5, 1, 0, %p2;
	setp.gt.f32 	%p3, %f11, 0f43960000;
	selp.s32 	%r6, -1, 0, %p3;
	add.s32 	%r7, %r6, %r5;
	mul.lo.s32 	%r8, %r7, 300;
	cvt.rn.f32.s32 	%f12, %r8;
	add.f32 	%f13, %f11, %f12;
	st.global.f32 	[%rd1+4], %f13;
	ld.global.f32 	%f14, [%rd1+8];
	add.f32 	%f15, %f14, %f6;
	setp.lt.f32 	%p4, %f15, 0f00000000;
	selp.u32 	%r9, 1, 0, %p4;
	setp.gt.f32 	%p5, %f15, 0f43960000;
	selp.s32 	%r10, -1, 0, %p5;
	add.s32 	%r11, %r10, %r9;
	mul.lo.s32 	%r12, %r11, 300;
	cvt.rn.f32.s32 	%f16, %r12;
	add.f32 	%f17, %f15, %f16;
	st.global.f32 	[%rd1+8], %f17;
	ld.global.f32 	%f18, [%rd1+12];
	add.f32 	%f19, %f18, %f9;
	setp.lt.f32 	%p6, %f19, 0f00000000;
	selp.u32 	%r13, 1, 0, %p6;
	setp.gt.f32 	%p7, %f19, 0f43960000;
	selp.s32 	%r14, -1, 0, %p7;
	add.s32 	%r15, %r14, %r13;
	mul.lo.s32 	%r16, %r15, 300;
	cvt.rn.f32.s32 	%f20, %r16;
	add.f32 	%f21, %f19, %f20;
	st.global.f32 	[%rd1+12], %f21;
	mul.wide.s32 	%rd11, %r1, 8;
	sub.s64 	%rd12, %rd10, %rd11;
	mov.b32 	%r17, 0;
	st.global.u32 	[%rd12], %r17;
$L__BB1_2:
	ret;

}
	// .globl	_Z13motion_updateP4CellS0_
.visible .entry _Z13motion_updateP4CellS0_(
	.param .u64 .ptr .align 1 _Z13motion_updateP4CellS0__param_0,
	.param .u64 .ptr .align 1 _Z13motion_updateP4CellS0__param_1
)
{
	.reg .pred 	%p<28>;
	.reg .b32 	%r<49>;
	.reg .b32 	%f<37>;
	.reg .b64 	%rd<23>;
	// demoted variable
	.shared .align 4 .u32 _ZZ13motion_updateP4CellS0_E8free_idx;
	ld.param.u64 	%rd5, [_Z13motion_updateP4CellS0__param_0];
	ld.param.u64 	%rd6, [_Z13motion_updateP4CellS0__param_1];
	mov.u32 	%r1, %ctaid.x;
	mul.hi.u32 	%r12, %r1, 1431655766;
	mul.lo.s32 	%r13, %r12, 3;
	sub.s32 	%r2, %r1, %r13;
	mul.hi.u32 	%r14, %r12, 1431655766;
	mul.lo.s32 	%r15, %r14, 3;
	sub.s32 	%r3, %r12, %r15;
	mul.hi.u32 	%r16, %r1, 954437177;
	shr.u32 	%r17, %r16, 1;
	mul.hi.u32 	%r18, %r17, 1431655766;
	mul.lo.s32 	%r19, %r18, 3;
	sub.s32 	%r4, %r17, %r19;
	mov.u32 	%r5, %tid.x;
	setp.ne.s32 	%p1, %r5, 0;
	@%p1 bra 	$L__BB2_2;
	mov.b32 	%r20, 0;
	st.shared.u32 	[_ZZ13motion_updateP4CellS0_E8free_idx], %r20;
$L__BB2_2:
	bar.sync 	0;
	cvta.to.global.u64 	%rd7, %rd6;
	mul.wide.u32 	%rd8, %r1, 3584;
	add.s64 	%rd1, %rd7, %rd8;
	mul.wide.u32 	%rd9, %r5, 28;
	cvta.to.global.u64 	%rd10, %rd5;
	add.s64 	%rd11, %rd9, %rd10;
	add.s64 	%rd22, %rd11, 7168;
	mov.b32 	%r48, 0;
$L__BB2_3:
	ld.global.u32 	%r7, [%rd22+-7168];
	ld.global.f32 	%f1, [%rd22+-7164];
	ld.global.f32 	%f2, [%rd22+-7160];
	ld.global.f32 	%f3, [%rd22+-7156];
	setp.eq.s32 	%p2, %r7, -1;
	@%p2 bra 	$L__BB2_6;
	div.rn.f32 	%f13, %f1, 0f43960000;
	cvt.rzi.s32.f32 	%r22, %f13;
	div.rn.f32 	%f14, %f2, 0f43960000;
	cvt.rzi.s32.f32 	%r23, %f14;
	div.rn.f32 	%f15, %f3, 0f43960000;
	cvt.rzi.s32.f32 	%r25, %f15;
	setp.ne.s32 	%p3, %r2, %r22;
	setp.ne.s32 	%p4, %r3, %r23;
	or.pred  	%p5, %p3, %p4;
	setp.ne.s32 	%p6, %r4, %r25;
	or.pred  	%p7, %p5, %p6;
	@%p7 bra 	$L__BB2_6;
	ld.global.f32 	%f16, [%rd22+-7152];
	ld.global.f32 	%f17, [%rd22+-7148];
	ld.global.f32 	%f18, [%rd22+-7144];
	atom.shared.add.u32 	%r27, [_ZZ13motion_updateP4CellS0_E8free_idx], 1;
	mul.wide.s32 	%rd12, %r27, 28;
	add.s64 	%rd13, %rd1, %rd12;
	st.global.u32 	[%rd13], %r7;
	st.global.f32 	[%rd13+4], %f1;
	st.global.f32 	[%rd13+8], %f2;
	st.global.f32 	[%rd13+12], %f3;
	st.global.f32 	[%rd13+16], %f16;
	st.global.f32 	[%rd13+20], %f17;
	st.global.f32 	[%rd13+24], %f18;
$L__BB2_6:
	ld.global.u32 	%r8, [%rd22+-3584];
	ld.global.f32 	%f4, [%rd22+-3580];
	ld.global.f32 	%f5, [%rd22+-3576];
	ld.global.f32 	%f6, [%rd22+-3572];
	setp.eq.s32 	%p8, %r8, -1;
	@%p8 bra 	$L__BB2_9;
	div.rn.f32 	%f19, %f4, 0f43960000;
	cvt.rzi.s32.f32 	%r28, %f19;
	div.rn.f32 	%f20, %f5, 0f43960000;
	cvt.rzi.s32.f32 	%r29, %f20;
	div.rn.f32 	%f21, %f6, 0f43960000;
	cvt.rzi.s32.f32 	%r31, %f21;
	setp.ne.s32 	%p9, %r2, %r28;
	setp.ne.s32 	%p10, %r3, %r29;
	or.pred  	%p11, %p9, %p10;
	setp.ne.s32 	%p12, %r4, %r31;
	or.pred  	%p13, %p11, %p12;
	@%p13 bra 	$L__BB2_9;
	ld.global.f32 	%f22, [%rd22+-3568];
	ld.global.f32 	%f23, [%rd22+-3564];
	ld.global.f32 	%f24, [%rd22+-3560];
	atom.shared.add.u32 	%r33, [_ZZ13motion_updateP4CellS0_E8free_idx], 1;
	mul.wide.s32 	%rd14, %r33, 28;
	add.s64 	%rd15, %rd1, %rd14;
	st.global.u32 	[%rd15], %r8;
	st.global.f32 	[%rd15+4], %f4;
	st.global.f32 	[%rd15+8], %f5;
	st.global.f32 	[%rd15+12], %f6;
	st.global.f32 	[%rd15+16], %f22;
	st.global.f32 	[%rd15+20], %f23;
	st.global.f32 	[%rd15+24], %f24;
$L__BB2_9:
	ld.global.u32 	%r9, [%rd22];
	ld.global.f32 	%f7, [%rd22+4];
	ld.global.f32 	%f8, [%rd22+8];
	ld.global.f32 	%f9, [%rd22+12];
	setp.eq.s32 	%p14, %r9, -1;
	@%p14 bra 	$L__BB2_12;
	div.rn.f32 	%f25, %f7, 0f43960000;
	cvt.rzi.s32.f32 	%r34, %f25;
	div.rn.f32 	%f26, %f8, 0f43960000;
	cvt.rzi.s32.f32 	%r35, %f26;
	div.rn.f32 	%f27, %f9, 0f43960000;
	cvt.rzi.s32.f32 	%r37, %f27;
	setp.ne.s32 	%p15, %r2, %r34;
	setp.ne.s32 	%p16, %r3, %r35;
	or.pred  	%p17, %p15, %p16;
	setp.ne.s32 	%p18, %r4, %r37;
	or.pred  	%p19, %p17, %p18;
	@%p19 bra 	$L__BB2_12;
	ld.global.f32 	%f28, [%rd22+16];
	ld.global.f32 	%f29, [%rd22+20];
	ld.global.f32 	%f30, [%rd22+24];
	atom.shared.add.u32 	%r39, [_ZZ13motion_updateP4CellS0_E8free_idx], 1;
	mul.wide.s32 	%rd16, %r39, 28;
	add.s64 	%rd17, %rd1, %rd16;
	st.global.u32 	[%rd17], %r9;
	st.global.f32 	[%rd17+4], %f7;
	st.global.f32 	[%rd17+8], %f8;
	st.global.f32 	[%rd17+12], %f9;
	st.global.f32 	[%rd17+16], %f28;
	st.global.f32 	[%rd17+20], %f29;
	st.global.f32 	[%rd17+24], %f30;
$L__BB2_12:
	setp.eq.s32 	%p20, %r48, 24;
	@%p20 bra 	$L__BB2_17;
	ld.global.u32 	%r10, [%rd22+3584];
	ld.global.f32 	%f10, [%rd22+3588];
	ld.global.f32 	%f11, [%rd22+3592];
	ld.global.f32 	%f12, [%rd22+3596];
	setp.eq.s32 	%p21, %r10, -1;
	@%p21 bra 	$L__BB2_16;
	div.rn.f32 	%f31, %f10, 0f43960000;
	cvt.rzi.s32.f32 	%r40, %f31;
	div.rn.f32 	%f32, %f11, 0f43960000;
	cvt.rzi.s32.f32 	%r41, %f32;
	div.rn.f32 	%f33, %f12, 0f43960000;
	cvt.rzi.s32.f32 	%r43, %f33;
	setp.ne.s32 	%p22, %r2, %r40;
	setp.ne.s32 	%p23, %r3, %r41;
	or.pred  	%p24, %p22, %p23;
	setp.ne.s32 	%p25, %r4, %r43;
	or.pred  	%p26, %p24, %p25;
	@%p26 bra 	$L__BB2_16;
	ld.global.f32 	%f34, [%rd22+3600];
	ld.global.f32 	%f35, [%rd22+3604];
	ld.global.f32 	%f36, [%rd22+3608];
	atom.shared.add.u32 	%r45, [_ZZ13motion_updateP4CellS0_E8free_idx], 1;
	mul.wide.s32 	%rd18, %r45, 28;
	add.s64 	%rd19, %rd1, %rd18;
	st.global.u32 	[%rd19], %r10;
	st.global.f32 	[%rd19+4], %f10;
	st.global.f32 	[%rd19+8], %f11;
	st.global.f32 	[%rd19+12], %f12;
	st.global.f32 	[%rd19+16], %f34;
	st.global.f32 	[%rd19+20], %f35;
	st.global.f32 	[%rd19+24], %f36;
$L__BB2_16:
	add.s32 	%r48, %r48, 4;
	add.s64 	%rd22, %rd22, 14336;
	bra.uni 	$L__BB2_3;
$L__BB2_17:
	setp.ne.s32 	%p27, %r5, 0;
	@%p27 bra 	$L__BB2_19;
	ld.shared.u32 	%r46, [_ZZ13motion_updateP4CellS0_E8free_idx];
	mul.wide.s32 	%rd20, %r46, 28;
	add.s64 	%rd21, %rd1, %rd20;
	mov.b32 	%r47, -1;
	st.global.u32 	[%rd21], %r47;
$L__BB2_19:
	ret;

}


// ===== COMPILED SASS (sm_100) =====

	.target	sm_100

	.elftype	@"ET_EXEC"


//--------------------- .note.nv.tkinfo           --------------------------
	.section	.note.nv.tkinfo,"",@"SHT_NOTE"
	.sectionflags	@"SHF_NOTE_NV_TKINFO"
	.tkinfo
        /*0018*/ 	.word	0x00000002
        /*0030*/ 	.string	""
        /*0030*/ 	.string	"ptxas"
        /*0030*/ 	.string	"Cuda compilation tools, release 13.0, V13.0.88"
        /*0030*/ 	.string	"Build cuda_13.0.r13.0/compiler.36424714_0"
        /*0030*/ 	.string	"-arch sm_100 -m 64 "



//--------------------- .note.nv.cuinfo           --------------------------
	.section	.note.nv.cuinfo,"",@"SHT_NOTE"
	.sectionflags	@"SHF_NOTE_NV_CUINFO"
        /*0018*/ 	.short	0x0002
        /*001a*/ 	.short	0x0064
        /*001c*/ 	.short	0x0082
	.zero		2


//--------------------- .nv.info                  --------------------------
	.section	.nv.info,"",@"SHT_CUDA_INFO"
	.align	4


	//----- nvinfo : EIATTR_REGCOUNT
	.align		4
        /*0000*/ 	.byte	0x04, 0x2f
        /*0002*/ 	.short	(.L_1 - .L_0)
	.align		4
.L_0:
        /*0004*/ 	.word	index@(_Z10force_evalP4CellPf)
        /*0008*/ 	.word	0x0000001e


	//----- nvinfo : EIATTR_FRAME_SIZE
	.align		4
.L_1:
        /*000c*/ 	.byte	0x04, 0x11
        /*000e*/ 	.short	(.L_3 - .L_2)
	.align		4
.L_2:
        /*0010*/ 	.word	index@($__internal_1_$__cuda_sm3x_div_rn_noftz_f32_slowpath)
        /*0014*/ 	.word	0x00000000


	//----- nvinfo : EIATTR_FRAME_SIZE
	.align		4
.L_3:
        /*0018*/ 	.byte	0x04, 0x11
        /*001a*/ 	.short	(.L_5 - .L_4)
	.align		4
.L_4:
        /*001c*/ 	.word	index@(_Z10force_evalP4CellPf)
        /*0020*/ 	.word	0x00000000


	//----- nvinfo : EIATTR_REGCOUNT
	.align		4
.L_5:
        /*0024*/ 	.byte	0x04, 0x2f
        /*0026*/ 	.short	(.L_7 - .L_6)
	.align		4
.L_6:
        /*0028*/ 	.word	index@(_Z15particle_updateP4CellPf)
        /*002c*/ 	.word	0x00000012


	//----- nvinfo : EIATTR_FRAME_SIZE
	.align		4
.L_7:
        /*0030*/ 	.byte	0x04, 0x11
        /*0032*/ 	.short	(.L_9 - .L_8)
	.align		4
.L_8:
        /*0034*/ 	.word	index@(_Z15particle_updateP4CellPf)
        /*0038*/ 	.word	0x00000000


	//----- nvinfo : EIATTR_REGCOUNT
	.align		4
.L_9:
        /*003c*/ 	.byte	0x04, 0x2f
        /*003e*/ 	.short	(.L_11 - .L_10)
	.align		4
.L_10:
        /*0040*/ 	.word	index@(_Z13motion_updateP4CellS0_)
        /*0044*/ 	.word	0x0000001c


	//----- nvinfo : EIATTR_FRAME_SIZE
	.align		4
.L_11:
        /*0048*/ 	.byte	0x04, 0x11
        /*004a*/ 	.short	(.L_13 - .L_12)
	.align		4
.L_12:
        /*004c*/ 	.word	index@($__internal_0_$__cuda_sm3x_div_rn_noftz_f32_slowpath)
        /*0050*/ 	.word	0x00000000


	//----- nvinfo : EIATTR_FRAME_SIZE
	.align		4
.L_13:
        /*0054*/ 	.byte	0x04, 0x11
        /*0056*/ 	.short	(.L_15 - .L_14)
	.align		4
.L_14:
        /*0058*/ 	.word	index@(_Z13motion_updateP4CellS0_)
        /*005c*/ 	.word	0x00000000


	//----- nvinfo : EIATTR_MIN_STACK_SIZE
	.align		4
.L_15:
        /*0060*/ 	.byte	0x04, 0x12
        /*0062*/ 	.short	(.L_17 - .L_16)
	.align		4
.L_16:
        /*0064*/ 	.word	index@(_Z13motion_updateP4CellS0_)
        /*0068*/ 	.word	0x00000000


	//----- nvinfo : EIATTR_MIN_STACK_SIZE
	.align		4
.L_17:
        /*006c*/ 	.byte	0x04, 0x12
        /*006e*/ 	.short	(.L_19 - .L_18)
	.align		4
.L_18:
        /*0070*/ 	.word	index@(_Z15particle_updateP4CellPf)
        /*0074*/ 	.word	0x00000000


	//----- nvinfo : EIATTR_MIN_STACK_SIZE
	.align		4
.L_19:
        /*0078*/ 	.byte	0x04, 0x12
        /*007a*/ 	.short	(.L_21 - .L_20)
	.align		4
.L_20:
        /*007c*/ 	.word	index@(_Z10force_evalP4CellPf)
        /*0080*/ 	.word	0x00000000
.L_21:


//--------------------- .nv.compat                --------------------------
	.section	.nv.compat,"",@"SHT_CUDA_COMPAT_INFO"
	.align	4
        /*0000*/ 	.byte	0x02, 0x09, 0x00, 0x00, 0x02, 0x02, 0x01, 0x00, 0x02, 0x05, 0x05, 0x00, 0x03, 0x07, 0x01, 0x01
        /*0010*/ 	.byte	0x02, 0x03, 0x00, 0x00, 0x02, 0x06, 0x01, 0x00, 0x04, 0x0b, 0x08, 0x00, 0x01, 0x00, 0x00, 0x00
        /*0020*/ 	.byte	0x00, 0x00, 0x00, 0x00


//--------------------- .nv.info._Z13motion_updateP4CellS0_ --------------------------
	.section	.nv.info._Z13motion_updateP4CellS0_,"",@"SHT_CUDA_INFO"
	.sectionflags	@""
	.align	4


	//----- nvinfo : EIATTR_CUDA_API_VERSION
	.align		4
        /*0000*/ 	.byte	0x04, 0x37
        /*0002*/ 	.short	(.L_23 - .L_22)
.L_22:
        /*0004*/ 	.word	0x00000082


	//----- nvinfo : EIATTR_KPARAM_INFO
	.align		4
.L_23:
        /*0008*/ 	.byte	0x04, 0x17
        /*000a*/ 	.short	(.L_25 - .L_24)
.L_24:
        /*000c*/ 	.word	0x00000000
        /*0010*/ 	.short	0x0001
        /*0012*/ 	.short	0x0008
        /*0014*/ 	.byte	0x00, 0xf5, 0x21, 0x00


	//----- nvinfo : EIATTR_KPARAM_INFO
	.align		4
.L_25:
        /*0018*/ 	.byte	0x04, 0x17
        /*001a*/ 	.short	(.L_27 - .L_26)
.L_26:
        /*001c*/ 	.word	0x00000000
        /*0020*/ 	.short	0x0000
        /*0022*/ 	.short	0x0000
        /*0024*/ 	.byte	0x00, 0xf5, 0x21, 0x00


	//----- nvinfo : EIATTR_SPARSE_MMA_MASK
	.align		4
.L_27:
        /*0028*/ 	.byte	0x03, 0x50
        /*002a*/ 	.short	0x0000


	//----- nvinfo : EIATTR_MAXREG_COUNT
	.align		4
        /*002c*/ 	.byte	0x03, 0x1b
        /*002e*/ 	.short	0x00ff


	//----- nvinfo : EIATTR_NUM_BARRIERS
	.align		4
        /*0030*/ 	.byte	0x02, 0x4c
        /*0032*/ 	.byte	0x01
	.zero		1


	//----- nvinfo : EIATTR_MERCURY_ISA_VERSION
	.align		4
        /*0034*/ 	.byte	0x03, 0x5f
        /*0036*/ 	.short	0x0101


	//----- nvinfo : EIATTR_INT_WARP_WIDE_INSTR_OFFSETS
	.align		4
        /*0038*/ 	.byte	0x04, 0x31
        /*003a*/ 	.short	(.L_29 - .L_28)


	//   ....[0]....
.L_28:
        /*003c*/ 	.word	0x00000540


	//   ....[1]....
        /*0040*/ 	.word	0x000005f0


	//   ....[2]....
        /*0044*/ 	.word	0x00000a40


	//   ....[3]....
        /*0048*/ 	.word	0x00000af0


	//   ....[4]....
        /*004c*/ 	.word	0x00000f30


	//   ....[5]....
        /*0050*/ 	.word	0x00000fe0


	//   ....[6]....
        /*0054*/ 	.word	0x00001440


	//   ....[7]....
        /*0058*/ 	.word	0x000014f0


	//----- nvinfo : EIATTR_VRC_CTA_INIT_COUNT
	.align		4
.L_29:
        /*005c*/ 	.byte	0x02, 0x4a
	.zero		1
	.zero		1


	//----- nvinfo : EIATTR_EXIT_INSTR_OFFSETS
	.align		4
        /*0060*/ 	.byte	0x04, 0x1c
        /*0062*/ 	.short	(.L_31 - .L_30)


	//   ....[0]....
.L_30:
        /*0064*/ 	.word	0x000015f0


	//   ....[1]....
        /*0068*/ 	.word	0x00001670


	//----- nvinfo : EIATTR_CRS_STACK_SIZE
	.align		4
.L_31:
        /*006c*/ 	.byte	0x04, 0x1e
        /*006e*/ 	.short	(.L_33 - .L_32)
.L_32:
        /*0070*/ 	.word	0x00000000


	//----- nvinfo : EIATTR_CBANK_PARAM_SIZE
	.align		4
.L_33:
        /*0074*/ 	.byte	0x03, 0x19
        /*0076*/ 	.short	0x0010


	//----- nvinfo : EIATTR_PARAM_CBANK
	.align		4
        /*0078*/ 	.byte	0x04, 0x0a
        /*007a*/ 	.short	(.L_35 - .L_34)
	.align		4
.L_34:
        /*007c*/ 	.word	index@(.nv.constant0._Z13motion_updateP4CellS0_)
        /*0080*/ 	.short	0x0380
        /*0082*/ 	.short	0x0010


	//----- nvinfo : EIATTR_SW_WAR
	.align		4
.L_35:
        /*0084*/ 	.byte	0x04, 0x36
        /*0086*/ 	.short	(.L_37 - .L_36)
.L_36:
        /*0088*/ 	.word	0x00000008
.L_37:


//--------------------- .nv.info._Z15particle_updateP4CellPf --------------------------
	.section	.nv.info._Z15particle_updateP4CellPf,"",@"SHT_CUDA_INFO"
	.sectionflags	@""
	.align	4


	//----- nvinfo : EIATTR_CUDA_API_VERSION
	.align		4
        /*0000*/ 	.byte	0x04, 0x37
        /*0002*/ 	.short	(.L_39 - .L_38)
.L_38:
        /*0004*/ 	.word	0x00000082


	//----- nvinfo : EIATTR_KPARAM_INFO
	.align		4
.L_39:
        /*0008*/ 	.byte	0x04, 0x17
        /*000a*/ 	.short	(.L_41 - .L_40)
.L_40:
        /*000c*/ 	.word	0x00000000
        /*0010*/ 	.short	0x0001
        /*0012*/ 	.short	0x0008
        /*0014*/ 	.byte	0x00, 0xf5, 0x21, 0x00


	//----- nvinfo : EIATTR_KPARAM_INFO
	.align		4
.L_41:
        /*0018*/ 	.byte	0x04, 0x17
        /*001a*/ 	.short	(.L_43 - .L_42)
.L_42:
        /*001c*/ 	.word	0x00000000
        /*0020*/ 	.short	0x0000
        /*0022*/ 	.short	0x0000
        /*0024*/ 	.byte	0x00, 0xf5, 0x21, 0x00


	//----- nvinfo : EIATTR_SPARSE_MMA_MASK
	.align		4
.L_43:
        /*0028*/ 	.byte	0x03, 0x50
        /*002a*/ 	.short	0x0000


	//----- nvinfo : EIATTR_MAXREG_COUNT
	.align		4
        /*002c*/ 	.byte	0x03, 0x1b
        /*002e*/ 	.short	0x00ff


	//----- nvinfo : EIATTR_MERCURY_ISA_VERSION
	.align		4
        /*0030*/ 	.byte	0x03, 0x5f
        /*0032*/ 	.short	0x0101


	//----- nvinfo : EIATTR_VRC_CTA_INIT_COUNT
	.align		4
        /*0034*/ 	.byte	0x02, 0x4a
	.zero		1
	.zero		1


	//----- nvinfo : EIATTR_EXIT_INSTR_OFFSETS
	.align		4
        /*0038*/ 	.byte	0x04, 0x1c
        /*003a*/ 	.short	(.L_45 - .L_44)


	//   ....[0]....
.L_44:
        /*003c*/ 	.word	0x00000090


	//   ....[1]....
        /*0040*/ 	.word	0x00000410


	//----- nvinfo : EIATTR_CBANK_PARAM_SIZE
	.align		4
.L_45:
        /*0044*/ 	.byte	0x03, 0x19
        /*0046*/ 	.short	0x0010


	//----- nvinfo : EIATTR_PARAM_CBANK
	.align		4
        /*0048*/ 	.byte	0x04, 0x0a
        /*004a*/ 	.short	(.L_47 - .L_46)
	.align		4
.L_46:
        /*004c*/ 	.word	index@(.nv.constant0._Z15particle_updateP4CellPf)
        /*0050*/ 	.short	0x0380
        /*0052*/ 	.short	0x0010


	//----- nvinfo : EIATTR_SW_WAR
	.align		4
.L_47:
        /*0054*/ 	.byte	0x04, 0x36
        /*0056*/ 	.short	(.L_49 - .L_48)
.L_48:
        /*0058*/ 	.word	0x00000008
.L_49:


//--------------------- .nv.info._Z10force_evalP4CellPf --------------------------
	.section	.nv.info._Z10force_evalP4CellPf,"",@"SHT_CUDA_INFO"
	.sectionflags	@""
	.align	4


	//----- nvinfo : EIATTR_CUDA_API_VERSION
	.align		4
        /*0000*/ 	.byte	0x04, 0x37
        /*0002*/ 	.short	(.L_51 - .L_50)
.L_50:
        /*0004*/ 	.word	0x00000082


	//----- nvinfo : EIATTR_KPARAM_INFO
	.align		4
.L_51:
        /*0008*/ 	.byte	0x04, 0x17
        /*000a*/ 	.short	(.L_53 - .L_52)
.L_52:
        /*000c*/ 	.word	0x00000000
        /*0010*/ 	.short	0x0001
        /*0012*/ 	.short	0x0008
        /*0014*/ 	.byte	0x00, 0xf5, 0x21, 0x00


	//----- nvinfo : EIATTR_KPARAM_INFO
	.align		4
.L_53:
        /*0018*/ 	.byte	0x04, 0x17
        /*001a*/ 	.short	(.L_55 - .L_54)
.L_54:
        /*001c*/ 	.word	0x00000000
        /*0020*/ 	.short	0x0000
        /*0022*/ 	.short	0x0000
        /*0024*/ 	.byte	0x00, 0xf5, 0x21, 0x00


	//----- nvinfo : EIATTR_SPARSE_MMA_MASK
	.align		4
.L_55:
        /*0028*/ 	.byte	0x03, 0x50
        /*002a*/ 	.short	0x0000


	//----- nvinfo : EIATTR_MAXREG_COUNT
	.align		4
        /*002c*/ 	.byte	0x03, 0x1b
        /*002e*/ 	.short	0x00ff


	//----- nvinfo : EIATTR_NUM_BARRIERS
	.align		4
        /*0030*/ 	.byte	0x02, 0x4c
        /*0032*/ 	.byte	0x01
	.zero		1


	//----- nvinfo : EIATTR_MERCURY_ISA_VERSION
	.align		4
        /*0034*/ 	.byte	0x03, 0x5f
        /*0036*/ 	.short	0x0101


	//----- nvinfo : EIATTR_VRC_CTA_INIT_COUNT
	.align		4
        /*0038*/ 	.byte	0x02, 0x4a
	.zero		1
	.zero		1


	//----- nvinfo : EIATTR_EXIT_INSTR_OFFSETS
	.align		4
        /*003c*/ 	.byte	0x04, 0x1c
        /*003e*/ 	.short	(.L_57 - .L_56)


	//   ....[0]....
.L_56:
        /*0040*/ 	.word	0x000006b0


	//   ....[1]....
        /*0044*/ 	.word	0x00002950


	//----- nvinfo : EIATTR_CRS_STACK_SIZE
	.align		4
.L_57:
        /*0048*/ 	.byte	0x04, 0x1e
        /*004a*/ 	.short	(.L_59 - .L_58)
.L_58:
        /*004c*/ 	.word	0x00000000


	//----- nvinfo : EIATTR_CBANK_PARAM_SIZE
	.align		4
.L_59:
        /*0050*/ 	.byte	0x03, 0x19
        /*0052*/ 	.short	0x0010


	//----- nvinfo : EIATTR_PARAM_CBANK
	.align		4
        /*0054*/ 	.byte	0x04, 0x0a
        /*0056*/ 	.short	(.L_61 - .L_60)
	.align		4
.L_60:
        /*0058*/ 	.word	index@(.nv.constant0._Z10force_evalP4CellPf)
        /*005c*/ 	.short	0x0380
        /*005e*/ 	.short	0x0010


	//----- nvinfo : EIATTR_SW_WAR
	.align		4
.L_61:
        /*0060*/ 	.byte	0x04, 0x36
        /*0062*/ 	.short	(.L_63 - .L_62)
.L_62:
        /*0064*/ 	.word	0x00000008
.L_63:


//--------------------- .nv.callgraph             --------------------------
	.section	.nv.callgraph,"",@"SHT_CUDA_CALLGRAPH"
	.align	4
	.sectionentsize	8
	.align		4
        /*0000*/ 	.word	0x00000000
	.align		4
        /*0004*/ 	.word	0xffffffff
	.align		4
        /*0008*/ 	.word	0x00000000
	.align		4
        /*000c*/ 	.word	0xfffffffe
	.align		4
        /*0010*/ 	.word	0x00000000
	.align		4
        /*0014*/ 	.word	0xfffffffd
	.align		4
        /*0018*/ 	.word	0x00000000
	.align		4
        /*001c*/ 	.word	0xfffffffc


//--------------------- .text._Z13motion_updateP4CellS0_ --------------------------
	.section	.text._Z13motion_updateP4CellS0_,"ax",@progbits
	.align	128
        .global         _Z13motion_updateP4CellS0_
        .type           _Z13motion_updateP4CellS0_,@function
        .size           _Z13motion_updateP4CellS0_,(.L_x_93 - _Z13motion_updateP4CellS0_)
        .other          _Z13motion_updateP4CellS0_,@"STO_CUDA_ENTRY STV_DEFAULT"
_Z13motion_updateP4CellS0_:
.text._Z13motion_updateP4CellS0_:
[----:B------:R-:W-:Y:S01]  /*0000*/  LDC R1, c[0x0][0x37c] ;  /* 0x0000df00ff017b82 */ /* 0x000fe20000000800 */
[----:B------:R-:W0:Y:S07]  /*0010*/  S2R R7, SR_TID.X ;  /* 0x0000000000077919 */ /* 0x000e2e0000002100 */
[----:B------:R-:W1:Y:S01]  /*0020*/  LDC.64 R2, c[0x0][0x380] ;  /* 0x0000e000ff027b82 */ /* 0x000e620000000a00 */
[----:B------:R-:W2:Y:S01]  /*0030*/  LDCU.64 UR8, c[0x0][0x358] ;  /* 0x00006b00ff0877ac */ /* 0x000ea20008000a00 */
[----:B------:R-:W3:Y:S01]  /*0040*/  S2R R11, SR_CTAID.X ;  /* 0x00000000000b7919 */ /* 0x000ee20000002500 */
[----:B------:R-:W-:-:S05]  /*0050*/  UMOV UR4, URZ ;  /* 0x000000ff00047c82 */ /* 0x000fca0008000000 */
[----:B------:R-:W4:Y:S01]  /*0060*/  LDC.64 R16, c[0x0][0x388] ;  /* 0x0000e200ff107b82 */ /* 0x000f220000000a00 */
[C---:B0-----:R-:W-:Y:S01]  /*0070*/  ISETP.NE.AND P0, PT, R7.reuse, RZ, PT ;  /* 0x000000ff0700720c */ /* 0x041fe20003f05270 */
[----:B-1----:R-:W-:-:S04]  /*0080*/  IMAD.WIDE.U32 R2, R7, 0x1c, R2 ;  /* 0x0000001c07027825 */ /* 0x002fc800078e0002 */
[----:B---3--:R-:W-:-:S04]  /*0090*/  IMAD.HI.U32 R4, R11, 0x55555556, RZ ;  /* 0x555555560b047827 */ /* 0x008fc800078e00ff */
[----:B----4-:R-:W-:-:S04]  /*00a0*/  IMAD.WIDE.U32 R16, R11, 0xe00, R16 ;  /* 0x00000e000b107825 */ /* 0x010fc800078e0010 */
[----:B------:R-:W0:Y:S01]  /*00b0*/  @!P0 S2R R5, SR_CgaCtaId ;  /* 0x0000000000058919 */ /* 0x000e220000008800 */
[----:B------:R-:W-:-:S04]  /*00c0*/  @!P0 MOV R0, 0x400 ;  /* 0x0000040000008802 */ /* 0x000fc80000000f00 */
[----:B0-----:R-:W-:Y:S01]  /*00d0*/  @!P0 LEA R8, R5, R0, 0x18 ;  /* 0x0000000005088211 */ /* 0x001fe200078ec0ff */
[----:B------:R-:W-:-:S04]  /*00e0*/  IMAD.HI.U32 R0, R11, 0x38e38e39, RZ ;  /* 0x38e38e390b007827 */ /* 0x000fc800078e00ff */
[----:B------:R0:W-:Y:S01]  /*00f0*/  @!P0 STS [R8], RZ ;  /* 0x000000ff08008388 */ /* 0x0001e20000000800 */
[----:B------:R-:W-:Y:S01]  /*0100*/  SHF.R.U32.HI R0, RZ, 0x1, R0 ;  /* 0x00000001ff007819 */ /* 0x000fe20000011600 */
[----:B------:R-:W-:Y:S01]  /*0110*/  IMAD.HI.U32 R5, R4, 0x55555556, RZ ;  /* 0x5555555604057827 */ /* 0x000fe200078e00ff */
[----:B------:R-:W-:Y:S01]  /*0120*/  BAR.SYNC.DEFER_BLOCKING 0x0 ;  /* 0x0000000000007b1d */ /* 0x000fe20000010000 */
[----:B------:R-:W-:Y:S02]  /*0130*/  IADD3 R14, P0, PT, R2, 0x1c00, RZ ;  /* 0x00001c00020e7810 */ /* 0x000fe40007f1e0ff */
[----:B------:R-:W-:-:S04]  /*0140*/  IMAD.HI.U32 R9, R0, 0x55555556, RZ ;  /* 0x5555555600097827 */ /* 0x000fc800078e00ff */
[----:B------:R-:W-:Y:S02]  /*0150*/  IMAD R5, R5, -0x3, R4 ;  /* 0xfffffffd05057824 */ /* 0x000fe400078e0204 */
[----:B------:R-:W-:Y:S02]  /*0160*/  IMAD R6, R9, -0x3, R0 ;  /* 0xfffffffd09067824 */ /* 0x000fe400078e0200 */
[----:B------:R-:W-:Y:S02]  /*0170*/  IMAD.X R15, RZ, RZ, R3, P0 ;  /* 0x000000ffff0f7224 */ /* 0x000fe400000e0603 */
[----:B0-2---:R-:W-:-:S07]  /*0180*/  IMAD R4, R4, -0x3, R11 ;  /* 0xfffffffd04047824 */ /* 0x005fce00078e020b */
.L_x_33:
[----:B0-----:R-:W2:Y:S01]  /*0190*/  LDG.E R24, desc[UR8][R14.64+-0x1c00] ;  /* 0xffe400080e187981 */ /* 0x001ea2000c1e1900 */
[----:B------:R-:W-:Y:S01]  /*01a0*/  BSSY.RECONVERGENT B2, `(.L_x_0) ;  /* 0x000004f000027945 */ /* 0x000fe20003800200 */
[----:B-1----:R-:W-:Y:S01]  /*01b0*/  IMAD.MOV.U32 R2, RZ, RZ, 0x43960000 ;  /* 0x43960000ff027424 */ /* 0x002fe200078e00ff */
[----:B--2---:R-:W-:-:S13]  /*01c0*/  ISETP.NE.AND P0, PT, R24, -0x1, PT ;  /* 0xffffffff1800780c */ /* 0x004fda0003f05270 */
[----:B------:R-:W-:Y:S05]  /*01d0*/  @!P0 BRA `(.L_x_1) ;  /* 0x00000004002c8947 */ /* 0x000fea0003800000 */
[----:B------:R-:W2:Y:S04]  /*01e0*/  LDG.E R23, desc[UR8][R14.64+-0x1bfc] ;  /* 0xffe404080e177981 */ /* 0x000ea8000c1e1900 */
[----:B------:R0:W5:Y:S04]  /*01f0*/  LDG.E R22, desc[UR8][R14.64+-0x1bf8] ;  /* 0xffe408080e167981 */ /* 0x000168000c1e1900 */
[----:B------:R0:W5:Y:S01]  /*0200*/  LDG.E R21, desc[UR8][R14.64+-0x1bf4] ;  /* 0xffe40c080e157981 */ /* 0x000162000c1e1900 */
[----:B------:R-:W-:Y:S01]  /*0210*/  HFMA2 R3, -RZ, RZ, 0.9189453125, 16608 ;  /* 0x3b5a740eff037431 */ /* 0x000fe200000001ff */
[----:B------:R-:W-:Y:S04]  /*0220*/  BSSY.RECONVERGENT B3, `(.L_x_2) ;  /* 0x000000b000037945 */ /* 0x000fe80003800200 */
[----:B------:R-:W-:-:S04]  /*0230*/  FFMA R0, R3, -R2, 1 ;  /* 0x3f80000003007423 */ /* 0x000fc80000000802 */
[----:B------:R-:W-:Y:S01]  /*0240*/  FFMA R0, R0, R3, 0.0033333334140479564667 ;  /* 0x3b5a740e00007423 */ /* 0x000fe20000000003 */
[----:B--2---:R-:W1:Y:S03]  /*0250*/  FCHK P0, R23, 300 ;  /* 0x4396000017007902 */ /* 0x004e660000000000 */
[----:B------:R-:W-:-:S04]  /*0260*/  FFMA R3, R23, R0, RZ ;  /* 0x0000000017037223 */ /* 0x000fc800000000ff */
[----:B------:R-:W-:-:S04]  /*0270*/  FFMA R8, R3, -300, R23 ;  /* 0xc396000003087823 */ /* 0x000fc80000000017 */
[----:B------:R-:W-:Y:S01]  /*0280*/  FFMA R0, R0, R8, R3 ;  /* 0x0000000800007223 */ /* 0x000fe20000000003 */
[----:B01----:R-:W-:Y:S06]  /*0290*/  @!P0 BRA `(.L_x_3) ;  /* 0x00000000000c8947 */ /* 0x003fec0003800000 */
[----:B------:R-:W-:Y:S01]  /*02a0*/  IMAD.MOV.U32 R3, RZ, RZ, R23 ;  /* 0x000000ffff037224 */ /* 0x000fe200078e0017 */
[----:B------:R-:W-:-:S07]  /*02b0*/  MOV R8, 0x2d0 ;  /* 0x000002d000087802 */ /* 0x000fce0000000f00 */
[----:B-----5:R-:W-:Y:S05]  /*02c0*/  CALL.REL.NOINC `($__internal_0_$__cuda_sm3x_div_rn_noftz_f32_slowpath) ;  /* 0x0000001000ec7944 */ /* 0x020fea0003c00000 */
.L_x_3:
[----:B------:R-:W-:Y:S05]  /*02d0*/  BSYNC.RECONVERGENT B3 ;  /* 0x0000000000037941 */ /* 0x000fea0003800200 */
.L_x_2:
[----:B------:R-:W-:Y:S01]  /*02e0*/  MOV R3, 0x3b5a740e ;  /* 0x3b5a740e00037802 */ /* 0x000fe20000000f00 */
[----:B-----5:R-:W0:Y:S01]  /*02f0*/  FCHK P0, R22, 300 ;  /* 0x4396000016007902 */ /* 0x020e220000000000 */
[----:B------:R-:W-:Y:S03]  /*0300*/  BSSY.RECONVERGENT B3, `(.L_x_4) ;  /* 0x000000c000037945 */ /* 0x000fe60003800200 */
[----:B------:R-:W-:-:S04]  /*0310*/  FFMA R8, R3, -R2, 1 ;  /* 0x3f80000003087423 */ /* 0x000fc80000000802 */
[----:B------:R1:W2:Y:S01]  /*0320*/  F2I.TRUNC.NTZ R19, R0 ;  /* 0x0000000000137305 */ /* 0x0002a2000020f100 */
[----:B------:R-:W-:-:S04]  /*0330*/  FFMA R20, R8, R3, 0.0033333334140479564667 ;  /* 0x3b5a740e08147423 */ /* 0x000fc80000000003 */
[----:B------:R-:W-:-:S04]  /*0340*/  FFMA R3, R22, R20, RZ ;  /* 0x0000001416037223 */ /* 0x000fc800000000ff */
[----:B------:R-:W-:-:S04]  /*0350*/  FFMA R8, R3, -300, R22 ;  /* 0xc396000003087823 */ /* 0x000fc80000000016 */
[----:B------:R-:W-:Y:S01]  /*0360*/  FFMA R20, R20, R8, R3 ;  /* 0x0000000814147223 */ /* 0x000fe20000000003 */
[----:B01----:R-:W-:Y:S06]  /*0370*/  @!P0 BRA `(.L_x_5) ;  /* 0x0000000000108947 */ /* 0x003fec0003800000 */
[----:B------:R-:W-:Y:S01]  /*0380*/  IMAD.MOV.U32 R3, RZ, RZ, R22 ;  /* 0x000000ffff037224 */ /* 0x000fe200078e0016 */
[----:B------:R-:W-:-:S07]  /*0390*/  MOV R8, 0x3b0 ;  /* 0x000003b000087802 */ /* 0x000fce0000000f00 */
[----:B--2---:R-:W-:Y:S05]  /*03a0*/  CALL.REL.NOINC `($__internal_0_$__cuda_sm3x_div_rn_noftz_f32_slowpath) ;  /* 0x0000001000b47944 */ /* 0x004fea0003c00000 */
[----:B------:R-:W-:-:S07]  /*03b0*/  MOV R20, R0 ;  /* 0x0000000000147202 */ /* 0x000fce0000000f00 */
.L_x_5:
[----:B------:R-:W-:Y:S05]  /*03c0*/  BSYNC.RECONVERGENT B3 ;  /* 0x0000000000037941 */ /* 0x000fea0003800200 */
.L_x_4:
[----:B------:R-:W-:Y:S01]  /*03d0*/  IMAD.MOV.U32 R3, RZ, RZ, 0x3b5a740e ;  /* 0x3b5a740eff037424 */ /* 0x000fe200078e00ff */
[----:B------:R-:W0:Y:S01]  /*03e0*/  FCHK P0, R21, 300 ;  /* 0x4396000015007902 */ /* 0x000e220000000000 */
[----:B------:R-:W-:Y:S02]  /*03f0*/  BSSY.RECONVERGENT B3, `(.L_x_6) ;  /* 0x000000b000037945 */ /* 0x000fe40003800200 */
[----:B------:R-:W-:-:S04]  /*0400*/  FFMA R0, R3, -R2, 1 ;  /* 0x3f80000003007423 */ /* 0x000fc80000000802 */
[----:B------:R-:W-:Y:S01]  /*0410*/  FFMA R9, R0, R3, 0.0033333334140479564667 ;  /* 0x3b5a740e00097423 */ /* 0x000fe20000000003 */
[----:B------:R-:W1:Y:S03]  /*0420*/  F2I.TRUNC.NTZ R20, R20 ;  /* 0x0000001400147305 */ /* 0x000e66000020f100 */
[----:B------:R-:W-:-:S04]  /*0430*/  FFMA R0, R21, R9, RZ ;  /* 0x0000000915007223 */ /* 0x000fc800000000ff */
[----:B------:R-:W-:-:S04]  /*0440*/  FFMA R3, R0, -300, R21 ;  /* 0xc396000000037823 */ /* 0x000fc80000000015 */
[----:B------:R-:W-:Y:S01]  /*0450*/  FFMA R0, R9, R3, R0 ;  /* 0x0000000309007223 */ /* 0x000fe20000000000 */
[----:B0-----:R-:W-:Y:S06]  /*0460*/  @!P0 BRA `(.L_x_7) ;  /* 0x00000000000c8947 */ /* 0x001fec0003800000 */
[----:B------:R-:W-:Y:S02]  /*0470*/  MOV R3, R21 ;  /* 0x0000001500037202 */ /* 0x000fe40000000f00 */
[----:B------:R-:W-:-:S07]  /*0480*/  MOV R8, 0x4a0 ;  /* 0x000004a000087802 */ /* 0x000fce0000000f00 */
[----:B-12---:R-:W-:Y:S05]  /*0490*/  CALL.REL.NOINC `($__internal_0_$__cuda_sm3x_div_rn_noftz_f32_slowpath) ;  /* 0x0000001000787944 */ /* 0x006fea0003c00000 */
.L_x_7:
[----:B------:R-:W-:Y:S05]  /*04a0*/  BSYNC.RECONVERGENT B3 ;  /* 0x0000000000037941 */ /* 0x000fea0003800200 */
.L_x_6:
[----:B------:R-:W0:Y:S01]  /*04b0*/  F2I.TRUNC.NTZ R3, R0 ;  /* 0x0000000000037305 */ /* 0x000e22000020f100 */
[----:B-1----:R-:W-:-:S04]  /*04c0*/  ISETP.NE.AND P0, PT, R5, R20, PT ;  /* 0x000000140500720c */ /* 0x002fc80003f05270 */
[----:B--2---:R-:W-:-:S04]  /*04d0*/  ISETP.NE.OR P0, PT, R4, R19, P0 ;  /* 0x000000130400720c */ /* 0x004fc80000705670 */
[----:B0-----:R-:W-:-:S13]  /*04e0*/  ISETP.NE.OR P0, PT, R6, R3, P0 ;  /* 0x000000030600720c */ /* 0x001fda0000705670 */
[----:B------:R-:W-:Y:S05]  /*04f0*/  @P0 BRA `(.L_x_1) ;  /* 0x0000000000640947 */ /* 0x000fea0003800000 */
[----:B------:R-:W2:Y:S04]  /*0500*/  LDG.E R3, desc[UR8][R14.64+-0x1bf0] ;  /* 0xffe410080e037981 */ /* 0x000ea8000c1e1900 */
[----:B------:R-:W3:Y:S04]  /*0510*/  LDG.E R11, desc[UR8][R14.64+-0x1bec] ;  /* 0xffe414080e0b7981 */ /* 0x000ee8000c1e1900 */
[----:B------:R-:W4:Y:S01]  /*0520*/  LDG.E R13, desc[UR8][R14.64+-0x1be8] ;  /* 0xffe418080e0d7981 */ /* 0x000f22000c1e1900 */
[----:B------:R-:W0:Y:S01]  /*0530*/  S2UR UR6, SR_CgaCtaId ;  /* 0x00000000000679c3 */ /* 0x000e220000008800 */
[----:B------:R-:W-:Y:S01]  /*0540*/  VOTEU.ANY UR7, UPT, PT ;  /* 0x0000000000077886 */ /* 0x000fe200038e0100 */
[----:B------:R-:W-:Y:S01]  /*0550*/  UMOV UR5, 0x400 ;  /* 0x0000040000057882 */ /* 0x000fe20000000000 */
[----:B------:R-:W1:Y:S01]  /*0560*/  S2R R9, SR_LANEID ;  /* 0x0000000000097919 */ /* 0x000e620000000000 */
[----:B------:R-:W1:Y:S01]  /*0570*/  FLO.U32 R10, UR7 ;  /* 0x00000007000a7d00 */ /* 0x000e6200080e0000 */
[----:B------:R-:W5:Y:S07]  /*0580*/  S2R R8, SR_LTMASK ;  /* 0x0000000000087919 */ /* 0x000f6e0000003900 */
[----:B------:R-:W5:Y:S01]  /*0590*/  POPC R0, UR7 ;  /* 0x0000000700007d09 */ /* 0x000f620008000000 */
[----:B0-----:R-:W-:Y:S01]  /*05a0*/  ULEA UR5, UR6, UR5, 0x18 ;  /* 0x0000000506057291 */ /* 0x001fe2000f8ec0ff */
[----:B-1----:R-:W-:-:S02]  /*05b0*/  ISETP.EQ.U32.AND P0, PT, R10, R9, PT ;  /* 0x000000090a00720c */ /* 0x002fc40003f02070 */
[----:B-----5:R-:W-:-:S06]  /*05c0*/  LOP3.LUT R12, R8, UR7, RZ, 0xc0, !PT ;  /* 0x00000007080c7c12 */ /* 0x020fcc000f8ec0ff */
[----:B------:R-:W0:Y:S05]  /*05d0*/  POPC R12, R12 ;  /* 0x0000000c000c7309 */ /* 0x000e2a0000000000 */
[----:B------:R-:W1:Y:S04]  /*05e0*/  @P0 ATOMS.ADD R19, [UR5], R0 ;  /* 0x00000000ff13098c */ /* 0x000e680008000005 */
[----:B-1----:R-:W0:Y:S02]  /*05f0*/  SHFL.IDX PT, R9, R19, R10, 0x1f ;  /* 0x00001f0a13097589 */ /* 0x002e2400000e0000 */
[----:B0-----:R-:W-:-:S04]  /*0600*/  IMAD.IADD R9, R9, 0x1, R12 ;  /* 0x0000000109097824 */ /* 0x001fc800078e020c */
[----:B------:R-:W-:-:S05]  /*0610*/  IMAD.WIDE R8, R9, 0x1c, R16 ;  /* 0x0000001c09087825 */ /* 0x000fca00078e0210 */
[----:B------:R0:W-:Y:S04]  /*0620*/  STG.E desc[UR8][R8.64], R24 ;  /* 0x0000001808007986 */ /* 0x0001e8000c101908 */
[----:B------:R0:W-:Y:S04]  /*0630*/  STG.E desc[UR8][R8.64+0x4], R23 ;  /* 0x0000041708007986 */ /* 0x0001e8000c101908 */
[----:B------:R0:W-:Y:S04]  /*0640*/  STG.E desc[UR8][R8.64+0x8], R22 ;  /* 0x0000081608007986 */ /* 0x0001e8000c101908 */
[----:B------:R0:W-:Y:S04]  /*0650*/  STG.E desc[UR8][R8.64+0xc], R21 ;  /* 0x00000c1508007986 */ /* 0x0001e8000c101908 */
[----:B--2---:R0:W-:Y:S04]  /*0660*/  STG.E desc[UR8][R8.64+0x10], R3 ;  /* 0x0000100308007986 */ /* 0x0041e8000c101908 */
[----:B---3--:R0:W-:Y:S04]  /*0670*/  STG.E desc[UR8][R8.64+0x14], R11 ;  /* 0x0000140b08007986 */ /* 0x0081e8000c101908 */
[----:B----4-:R0:W-:Y:S02]  /*0680*/  STG.E desc[UR8][R8.64+0x18], R13 ;  /* 0x0000180d08007986 */ /* 0x0101e4000c101908 */
.L_x_1:
[----:B------:R-:W-:Y:S05]  /*0690*/  BSYNC.RECONVERGENT B2 ;  /* 0x0000000000027941 */ /* 0x000fea0003800200 */
.L_x_0:
[----:B0-----:R-:W2:Y:S01]  /*06a0*/  LDG.E R24, desc[UR8][R14.64+-0xe00] ;  /* 0xfff200080e187981 */ /* 0x001ea2000c1e1900 */
[----:B------:R-:W-:Y:S01]  /*06b0*/  BSSY.RECONVERGENT B2, `(.L_x_8) ;  /* 0x000004e000027945 */ /* 0x000fe20003800200 */
        /* <DEDUP_REMOVED lines=17> */
.L_x_11:
[----:B------:R-:W-:Y:S05]  /*07d0*/  BSYNC.RECONVERGENT B3 ;  /* 0x0000000000037941 */ /* 0x000fea0003800200 */
.L_x_10:
        /* <DEDUP_REMOVED lines=14> */
.L_x_13:
[----:B------:R-:W-:Y:S05]  /*08c0*/  BSYNC.RECONVERGENT B3 ;  /* 0x0000000000037941 */ /* 0x000fea0003800200 */
.L_x_12:
        /* <DEDUP_REMOVED lines=13> */
.L_x_15:
[----:B------:R-:W-:Y:S05]  /*09a0*/  BSYNC.RECONVERGENT B3 ;  /* 0x0000000000037941 */ /* 0x000fea0003800200 */
.L_x_14:
        /* <DEDUP_REMOVED lines=30> */
.L_x_9:
[----:B------:R-:W-:Y:S05]  /*0b90*/  BSYNC.RECONVERGENT B2 ;  /* 0x0000000000027941 */ /* 0x000fea0003800200 */
.L_x_8:
[----:B------:R-:W2:Y:S01]  /*0ba0*/  LDG.E R19, desc[UR8][R14.64] ;  /* 0x000000080e137981 */ /* 0x000ea2000c1e1900 */
[----:B------:R-:W-:Y:S01]  /*0bb0*/  BSSY.RECONVERGENT B2, `(.L_x_16) ;  /* 0x000004d000027945 */ /* 0x000fe20003800200 */
[----:B--2---:R-:W-:-:S13]  /*0bc0*/  ISETP.NE.AND P0, PT, R19, -0x1, PT ;  /* 0xffffffff1300780c */ /* 0x004fda0003f05270 */
[----:B------:R-:W-:Y:S05]  /*0bd0*/  @!P0 BRA `(.L_x_17) ;  /* 0x0000000400288947 */ /* 0x000fea0003800000 */
[----:B------:R-:W2:Y:S04]  /*0be0*/  LDG.E R20, desc[UR8][R14.64+0x4] ;  /* 0x000004080e147981 */ /* 0x000ea8000c1e1900 */
[----:B0-----:R0:W5:Y:S04]  /*0bf0*/  LDG.E R21, desc[UR8][R14.64+0x8] ;  /* 0x000008080e157981 */ /* 0x001168000c1e1900 */
        /* <DEDUP_REMOVED lines=13> */
.L_x_19:
[----:B------:R-:W-:Y:S05]  /*0cd0*/  BSYNC.RECONVERGENT B3 ;  /* 0x0000000000037941 */ /* 0x000fea0003800200 */
.L_x_18:
[----:B------:R-:W-:Y:S01]  /*0ce0*/  MOV R3, 0x3b5a740e ;  /* 0x3b5a740e00037802 */ /* 0x000fe20000000f00 */
[----:B-----5:R-:W0:Y:S01]  /*0cf0*/  FCHK P0, R21, 300 ;  /* 0x4396000015007902 */ /* 0x020e220000000000 */
[----:B------:R-:W-:Y:S03]  /*0d00*/  BSSY.RECONVERGENT B3, `(.L_x_20) ;  /* 0x000000b000037945 */ /* 0x000fe60003800200 */
[----:B------:R-:W-:-:S04]  /*0d10*/  FFMA R8, R3, -R2, 1 ;  /* 0x3f80000003087423 */ /* 0x000fc80000000802 */
[----:B------:R1:W2:Y:S02]  /*0d20*/  F2I.TRUNC.NTZ R23, R0 ;  /* 0x0000000000177305 */ /* 0x0002a4000020f100 */
[----:B-1----:R-:W-:-:S04]  /*0d30*/  FFMA R0, R8, R3, 0.0033333334140479564667 ;  /* 0x3b5a740e08007423 */ /* 0x002fc80000000003 */
[----:B------:R-:W-:-:S04]  /*0d40*/  FFMA R8, R0, R21, RZ ;  /* 0x0000001500087223 */ /* 0x000fc800000000ff */
[----:B------:R-:W-:-:S04]  /*0d50*/  FFMA R3, R8, -300, R21 ;  /* 0xc396000008037823 */ /* 0x000fc80000000015 */
[----:B------:R-:W-:Y:S01]  /*0d60*/  FFMA R0, R0, R3, R8 ;  /* 0x0000000300007223 */ /* 0x000fe20000000008 */
[----:B0-2---:R-:W-:Y:S06]  /*0d70*/  @!P0 BRA `(.L_x_21) ;  /* 0x00000000000c8947 */ /* 0x005fec0003800000 */
[----:B------:R-:W-:Y:S01]  /*0d80*/  IMAD.MOV.U32 R3, RZ, RZ, R21 ;  /* 0x000000ffff037224 */ /* 0x000fe200078e0015 */
[----:B------:R-:W-:-:S07]  /*0d90*/  MOV R8, 0xdb0 ;  /* 0x00000db000087802 */ /* 0x000fce0000000f00 */
[----:B------:R-:W-:Y:S05]  /*0da0*/  CALL.REL.NOINC `($__internal_0_$__cuda_sm3x_div_rn_noftz_f32_slowpath) ;  /* 0x0000000800347944 */ /* 0x000fea0003c00000 */
.L_x_21:
[----:B------:R-:W-:Y:S05]  /*0db0*/  BSYNC.RECONVERGENT B3 ;  /* 0x0000000000037941 */ /* 0x000fea0003800200 */
.L_x_20:
[----:B------:R-:W-:Y:S01]  /*0dc0*/  HFMA2 R3, -RZ, RZ, 0.9189453125, 16608 ;  /* 0x3b5a740eff037431 */ /* 0x000fe200000001ff */
[----:B------:R-:W0:Y:S01]  /*0dd0*/  FCHK P0, R22, 300 ;  /* 0x4396000016007902 */ /* 0x000e220000000000 */
[----:B------:R-:W-:Y:S07]  /*0de0*/  BSSY.RECONVERGENT B3, `(.L_x_22) ;  /* 0x000000b000037945 */ /* 0x000fee0003800200 */
[----:B------:R1:W2:Y:S01]  /*0df0*/  F2I.TRUNC.NTZ R24, R0 ;  /* 0x0000000000187305 */ /* 0x0002a2000020f100 */
[----:B------:R-:W-:-:S04]  /*0e00*/  FFMA R8, R3, -R2, 1 ;  /* 0x3f80000003087423 */ /* 0x000fc80000000802 */
[----:B------:R-:W-:-:S04]  /*0e10*/  FFMA R3, R8, R3, 0.0033333334140479564667 ;  /* 0x3b5a740e08037423 */ /* 0x000fc80000000003 */
[----:B------:R-:W-:-:S04]  /*0e20*/  FFMA R9, R3, R22, RZ ;  /* 0x0000001603097223 */ /* 0x000fc800000000ff */
[----:B------:R-:W-:-:S04]  /*0e30*/  FFMA R8, R9, -300, R22 ;  /* 0xc396000009087823 */ /* 0x000fc80000000016 */
[----:B-1----:R-:W-:Y:S01]  /*0e40*/  FFMA R0, R3, R8, R9 ;  /* 0x0000000803007223 */ /* 0x002fe20000000009 */
[----:B0-2---:R-:W-:Y:S06]  /*0e50*/  @!P0 BRA `(.L_x_23) ;  /* 0x00000000000c8947 */ /* 0x005fec0003800000 */
[----:B------:R-:W-:Y:S01]  /*0e60*/  IMAD.MOV.U32 R3, RZ, RZ, R22 ;  /* 0x000000ffff037224 */ /* 0x000fe200078e0016 */
[----:B------:R-:W-:-:S07]  /*0e70*/  MOV R8, 0xe90 ;  /* 0x00000e9000087802 */ /* 0x000fce0000000f00 */
[----:B------:R-:W-:Y:S05]  /*0e80*/  CALL.REL.NOINC `($__internal_0_$__cuda_sm3x_div_rn_noftz_f32_slowpath) ;  /* 0x0000000400fc7944 */ /* 0x000fea0003c00000 */
.L_x_23:
[----:B------:R-:W-:Y:S05]  /*0e90*/  BSYNC.RECONVERGENT B3 ;  /* 0x0000000000037941 */ /* 0x000fea0003800200 */
.L_x_22:
[----:B------:R-:W0:Y:S01]  /*0ea0*/  F2I.TRUNC.NTZ R3, R0 ;  /* 0x0000000000037305 */ /* 0x000e22000020f100 */
[----:B------:R-:W-:-:S04]  /*0eb0*/  ISETP.NE.AND P0, PT, R5, R24, PT ;  /* 0x000000180500720c */ /* 0x000fc80003f05270 */
[----:B------:R-:W-:-:S04]  /*0ec0*/  ISETP.NE.OR P0, PT, R4, R23, P0 ;  /* 0x000000170400720c */ /* 0x000fc80000705670 */
        /* <DEDUP_REMOVED lines=18> */
[----:B0-----:R-:W-:-:S05]  /*0ff0*/  IADD3 R9, PT, PT, R9, R12, RZ ;  /* 0x0000000c09097210 */ /* 0x001fca0007ffe0ff */
        /* <DEDUP_REMOVED lines=8> */
.L_x_17:
[----:B------:R-:W-:Y:S05]  /*1080*/  BSYNC.RECONVERGENT B2 ;  /* 0x0000000000027941 */ /* 0x000fea0003800200 */
.L_x_16:
[----:B------:R-:W-:-:S09]  /*1090*/  UISETP.NE.AND UP0, UPT, UR4, 0x18, UPT ;  /* 0x000000180400788c */ /* 0x000fd2000bf05270 */
[----:B------:R-:W-:Y:S05]  /*10a0*/  BRA.U !UP0, `(.L_x_24) ;  /* 0x00000005084c7547 */ /* 0x000fea000b800000 */
[----:B-1----:R-:W2:Y:S01]  /*10b0*/  LDG.E R19, desc[UR8][R14.64+0xe00] ;  /* 0x000e00080e137981 */ /* 0x002ea2000c1e1900 */
[----:B------:R-:W-:Y:S01]  /*10c0*/  BSSY.RECONVERGENT B2, `(.L_x_25) ;  /* 0x000004d000027945 */ /* 0x000fe20003800200 */
[----:B--2---:R-:W-:-:S13]  /*10d0*/  ISETP.NE.AND P0, PT, R19, -0x1, PT ;  /* 0xffffffff1300780c */ /* 0x004fda0003f05270 */
[----:B------:R-:W-:Y:S05]  /*10e0*/  @!P0 BRA `(.L_x_26) ;  /* 0x0000000400288947 */ /* 0x000fea0003800000 */
[----:B------:R-:W2:Y:S04]  /*10f0*/  LDG.E R20, desc[UR8][R14.64+0xe04] ;  /* 0x000e04080e147981 */ /* 0x000ea8000c1e1900 */
[----:B0-----:R0:W5:Y:S04]  /*1100*/  LDG.E R21, desc[UR8][R14.64+0xe08] ;  /* 0x000e08080e157981 */ /* 0x001168000c1e1900 */
[----:B------:R0:W5:Y:S01]  /*1110*/  LDG.E R22, desc[UR8][R14.64+0xe0c] ;  /* 0x000e0c080e167981 */ /* 0x000162000c1e1900 */
[----:B------:R-:W-:Y:S01]  /*1120*/  IMAD.MOV.U32 R3, RZ, RZ, 0x3b5a740e ;  /* 0x3b5a740eff037424 */ /* 0x000fe200078e00ff */
[----:B------:R-:W-:Y:S03]  /*1130*/  BSSY.RECONVERGENT B3, `(.L_x_27) ;  /* 0x000000b000037945 */ /* 0x000fe60003800200 */
[----:B------:R-:W-:-:S04]  /*1140*/  FFMA R0, R3, -R2, 1 ;  /* 0x3f80000003007423 */ /* 0x000fc80000000802 */
[----:B------:R-:W-:Y:S01]  /*1150*/  FFMA R3, R0, R3, 0.0033333334140479564667 ;  /* 0x3b5a740e00037423 */ /* 0x000fe20000000003 */
[----:B--2---:R-:W1:Y:S03]  /*1160*/  FCHK P0, R20, 300 ;  /* 0x4396000014007902 */ /* 0x004e660000000000 */
[----:B------:R-:W-:-:S04]  /*1170*/  FFMA R9, R3, R20, RZ ;  /* 0x0000001403097223 */ /* 0x000fc800000000ff */
[----:B------:R-:W-:-:S04]  /*1180*/  FFMA R0, R9, -300, R20 ;  /* 0xc396000009007823 */ /* 0x000fc80000000014 */
[----:B------:R-:W-:Y:S01]  /*1190*/  FFMA R0, R3, R0, R9 ;  /* 0x0000000003007223 */ /* 0x000fe20000000009 */
[----:B01----:R-:W-:Y:S06]  /*11a0*/  @!P0 BRA `(.L_x_28) ;  /* 0x00000000000c8947 */ /* 0x003fec0003800000 */
[----:B------:R-:W-:Y:S02]  /*11b0*/  MOV R3, R20 ;  /* 0x0000001400037202 */ /* 0x000fe40000000f00 */
[----:B------:R-:W-:-:S07]  /*11c0*/  MOV R8, 0x11e0 ;  /* 0x000011e000087802 */ /* 0x000fce0000000f00 */
[----:B-----5:R-:W-:Y:S05]  /*11d0*/  CALL.REL.NOINC `($__internal_0_$__cuda_sm3x_div_rn_noftz_f32_slowpath) ;  /* 0x0000000400287944 */ /* 0x020fea0003c00000 */
.L_x_28:
[----:B------:R-:W-:Y:S05]  /*11e0*/  BSYNC.RECONVERGENT B3 ;  /* 0x0000000000037941 */ /* 0x000fea0003800200 */
.L_x_27:
[----:B------:R-:W-:Y:S01]  /*11f0*/  IMAD.MOV.U32 R3, RZ, RZ, 0x3b5a740e ;  /* 0x3b5a740eff037424 */ /* 0x000fe200078e00ff */
[----:B-----5:R-:W0:Y:S01]  /*1200*/  FCHK P0, R21, 300 ;  /* 0x4396000015007902 */ /* 0x020e220000000000 */
[----:B------:R-:W-:Y:S02]  /*1210*/  BSSY.RECONVERGENT B3, `(.L_x_29) ;  /* 0x000000b000037945 */ /* 0x000fe40003800200 */
[----:B------:R-:W-:-:S05]  /*1220*/  FFMA R8, R3, -R2, 1 ;  /* 0x3f80000003087423 */ /* 0x000fca0000000802 */
[----:B------:R1:W2:Y:S02]  /*1230*/  F2I.TRUNC.NTZ R23, R0 ;  /* 0x0000000000177305 */ /* 0x0002a4000020f100 */
[----:B-1----:R-:W-:-:S04]  /*1240*/  FFMA R0, R8, R3, 0.0033333334140479564667 ;  /* 0x3b5a740e08007423 */ /* 0x002fc80000000003 */
[----:B------:R-:W-:-:S04]  /*1250*/  FFMA R8, R0, R21, RZ ;  /* 0x0000001500087223 */ /* 0x000fc800000000ff */
[----:B------:R-:W-:-:S04]  /*1260*/  FFMA R3, R8, -300, R21 ;  /* 0xc396000008037823 */ /* 0x000fc80000000015 */
[----:B------:R-:W-:Y:S01]  /*1270*/  FFMA R0, R0, R3, R8 ;  /* 0x0000000300007223 */ /* 0x000fe20000000008 */
[----:B0-2---:R-:W-:Y:S06]  /*1280*/  @!P0 BRA `(.L_x_30) ;  /* 0x00000000000c8947 */ /* 0x005fec0003800000 */
[----:B------:R-:W-:Y:S02]  /*1290*/  MOV R3, R21 ;  /* 0x0000001500037202 */ /* 0x000fe40000000f00 */
[----:B------:R-:W-:-:S07]  /*12a0*/  MOV R8, 0x12c0 ;  /* 0x000012c000087802 */ /* 0x000fce0000000f00 */
[----:B------:R-:W-:Y:S05]  /*12b0*/  CALL.REL.NOINC `($__internal_0_$__cuda_sm3x_div_rn_noftz_f32_slowpath) ;  /* 0x0000000000f07944 */ /* 0x000fea0003c00000 */
.L_x_30:
[----:B------:R-:W-:Y:S05]  /*12c0*/  BSYNC.RECONVERGENT B3 ;  /* 0x0000000000037941 */ /* 0x000fea0003800200 */
.L_x_29:
[----:B------:R-:W-:Y:S01]  /*12d0*/  IMAD.MOV.U32 R3, RZ, RZ, 0x3b5a740e ;  /* 0x3b5a740eff037424 */ /* 0x000fe200078e00ff */
[----:B------:R-:W0:Y:S01]  /*12e0*/  FCHK P0, R22, 300 ;  /* 0x4396000016007902 */ /* 0x000e220000000000 */
[----:B------:R-:W-:Y:S02]  /*12f0*/  BSSY.RECONVERGENT B3, `(.L_x_31) ;  /* 0x000000b000037945 */ /* 0x000fe40003800200 */
[----:B------:R-:W-:-:S04]  /*1300*/  FFMA R8, R3, -R2, 1 ;  /* 0x3f80000003087423 */ /* 0x000fc80000000802 */
[----:B------:R-:W-:Y:S01]  /*1310*/  FFMA R3, R8, R3, 0.0033333334140479564667 ;  /* 0x3b5a740e08037423 */ /* 0x000fe20000000003 */
[----:B------:R1:W2:Y:S03]  /*1320*/  F2I.TRUNC.NTZ R24, R0 ;  /* 0x0000000000187305 */ /* 0x0002a6000020f100 */
[----:B------:R-:W-:-:S04]  /*1330*/  FFMA R9, R3, R22, RZ ;  /* 0x0000001603097223 */ /* 0x000fc800000000ff */
[----:B------:R-:W-:-:S04]  /*1340*/  FFMA R8, R9, -300, R22 ;  /* 0xc396000009087823 */ /* 0x000fc80000000016 */
[----:B-1----:R-:W-:Y:S01]  /*1350*/  FFMA R0, R3, R8, R9 ;  /* 0x0000000803007223 */ /* 0x002fe20000000009 */
[----:B0-----:R-:W-:Y:S06]  /*1360*/  @!P0 BRA `(.L_x_32) ;  /* 0x00000000000c8947 */ /* 0x001fec0003800000 */
[----:B------:R-:W-:Y:S02]  /*1370*/  MOV R3, R22 ;  /* 0x0000001600037202 */ /* 0x000fe40000000f00 */
[----:B------:R-:W-:-:S07]  /*1380*/  MOV R8, 0x13a0 ;  /* 0x000013a000087802 */ /* 0x000fce0000000f00 */
[----:B--2---:R-:W-:Y:S05]  /*1390*/  CALL.REL.NOINC `($__internal_0_$__cuda_sm3x_div_rn_noftz_f32_slowpath) ;  /* 0x0000000000b87944 */ /* 0x004fea0003c00000 */
.L_x_32:
[----:B------:R-:W-:Y:S05]  /*13a0*/  BSYNC.RECONVERGENT B3 ;  /* 0x0000000000037941 */ /* 0x000fea0003800200 */
.L_x_31:
[----:B------:R-:W0:Y:S01]  /*13b0*/  F2I.TRUNC.NTZ R3, R0 ;  /* 0x0000000000037305 */ /* 0x000e22000020f100 */
[----:B--2---:R-:W-:-:S04]  /*13c0*/  ISETP.NE.AND P0, PT, R5, R24, PT ;  /* 0x000000180500720c */ /* 0x004fc80003f05270 */
        /* <DEDUP_REMOVED lines=28> */
.L_x_26:
[----:B------:R-:W-:Y:S05]  /*1590*/  BSYNC.RECONVERGENT B2 ;  /* 0x0000000000027941 */ /* 0x000fea0003800200 */
.L_x_25:
[----:B------:R-:W-:Y:S01]  /*15a0*/  IADD3 R14, P0, PT, R14, 0x3800, RZ ;  /* 0x000038000e0e7810 */ /* 0x000fe20007f1e0ff */
[----:B------:R-:W-:-:S03]  /*15b0*/  UIADD3 UR4, UPT, UPT, UR4, 0x4, URZ ;  /* 0x0000000404047890 */ /* 0x000fc6000fffe0ff */
[----:B------:R-:W-:Y:S01]  /*15c0*/  IADD3.X R15, PT, PT, RZ, R15, RZ, P0, !PT ;  /* 0x0000000fff0f7210 */ /* 0x000fe200007fe4ff */
[----:B------:R-:W-:Y:S08]  /*15d0*/  BRA `(.L_x_33) ;  /* 0xffffffe800ec7947 */ /* 0x000ff0000383ffff */
.L_x_24:
[----:B------:R-:W-:-:S13]  /*15e0*/  ISETP.NE.AND P0, PT, R7, RZ, PT ;  /* 0x000000ff0700720c */ /* 0x000fda0003f05270 */
[----:B------:R-:W-:Y:S05]  /*15f0*/  @P0 EXIT ;  /* 0x000000000000094d */ /* 0x000fea0003800000 */
[----:B------:R-:W2:Y:S01]  /*1600*/  S2UR UR5, SR_CgaCtaId ;  /* 0x00000000000579c3 */ /* 0x000ea20000008800 */
[----:B------:R-:W-:Y:S01]  /*1610*/  UMOV UR4, 0x400 ;  /* 0x0000040000047882 */ /* 0x000fe20000000000 */
[----:B------:R-:W-:Y:S01]  /*1620*/  IMAD.MOV.U32 R5, RZ, RZ, -0x1 ;  /* 0xffffffffff057424 */ /* 0x000fe200078e00ff */
[----:B--2---:R-:W-:-:S09]  /*1630*/  ULEA UR4, UR5, UR4, 0x18 ;  /* 0x0000000405047291 */ /* 0x004fd2000f8ec0ff */
[----:B01----:R-:W0:Y:S02]  /*1640*/  LDS R3, [UR4] ;  /* 0x00000004ff037984 */ /* 0x003e240008000800 */
[----:B0-----:R-:W-:-:S05]  /*1650*/  IMAD.WIDE R16, R3, 0x1c, R16 ;  /* 0x0000001c03107825 */ /* 0x001fca00078e0210 */
[----:B------:R-:W-:Y:S01]  /*1660*/  STG.E desc[UR8][R16.64], R5 ;  /* 0x0000000510007986 */ /* 0x000fe2000c101908 */
[----:B------:R-:W-:Y:S05]  /*1670*/  EXIT ;  /* 0x000000000000794d */ /* 0x000fea0003800000 */
        .weak           $__internal_0_$__cuda_sm3x_div_rn_noftz_f32_slowpath
        .type           $__internal_0_$__cuda_sm3x_div_rn_noftz_f32_slowpath,@function
        .size           $__internal_0_$__cuda_sm3x_div_rn_noftz_f32_slowpath,(.L_x_93 - $__internal_0_$__cuda_sm3x_div_rn_noftz_f32_slowpath)
$__internal_0_$__cuda_sm3x_div_rn_noftz_f32_slowpath:
[----:B------:R-:W-:Y:S01]  /*1680*/  SHF.R.U32.HI R9, RZ, 0x17, R2 ;  /* 0x00000017ff097819 */ /* 0x000fe20000011602 */
[----:B------:R-:W-:Y:S01]  /*1690*/  BSSY.RECONVERGENT B0, `(.L_x_34) ;  /* 0x0000064000007945 */ /* 0x000fe20003800200 */
[----:B------:R-:W-:Y:S01]  /*16a0*/  SHF.R.U32.HI R10, RZ, 0x17, R3 ;  /* 0x00000017ff0a7819 */ /* 0x000fe20000011603 */
[----:B------:R-:W-:Y:S01]  /*16b0*/  HFMA2 R18, -RZ, RZ, 3.79296875, 0 ;  /* 0x43960000ff127431 */ /* 0x000fe200000001ff */
[----:B------:R-:W-:Y:S02]  /*16c0*/  LOP3.LUT R9, R9, 0xff, RZ, 0xc0, !PT ;  /* 0x000000ff09097812 */ /* 0x000fe400078ec0ff */
[----:B------:R-:W-:Y:S02]  /*16d0*/  LOP3.LUT R10, R10, 0xff, RZ, 0xc0, !PT ;  /* 0x000000ff0a0a7812 */ /* 0x000fe400078ec0ff */
[----:B------:R-:W-:-:S03]  /*16e0*/  IADD3 R12, PT, PT, R9, -0x1, RZ ;  /* 0xffffffff090c7810 */ /* 0x000fc60007ffe0ff */
[----:B------:R-:W-:Y:S01]  /*16f0*/  VIADD R13, R10, 0xffffffff ;  /* 0xffffffff0a0d7836 */ /* 0x000fe20000000000 */
[----:B------:R-:W-:-:S04]  /*1700*/  ISETP.GT.U32.AND P0, PT, R12, 0xfd, PT ;  /* 0x000000fd0c00780c */ /* 0x000fc80003f04070 */
[----:B------:R-:W-:-:S13]  /*1710*/  ISETP.GT.U32.OR P0, PT, R13, 0xfd, P0 ;  /* 0x000000fd0d00780c */ /* 0x000fda0000704470 */
[----:B------:R-:W-:Y:S01]  /*1720*/  @!P0 IMAD.MOV.U32 R11, RZ, RZ, RZ ;  /* 0x000000ffff0b8224 */ /* 0x000fe200078e00ff */
[----:B------:R-:W-:Y:S06]  /*1730*/  @!P0 BRA `(.L_x_35) ;  /* 0x0000000000608947 */ /* 0x000fec0003800000 */
[----:B------:R-:W-:Y:S02]  /*1740*/  MOV R0, 0x43960000 ;  /* 0x4396000000007802 */ /* 0x000fe40000000f00 */
[----:B------:R-:W-:Y:S02]  /*1750*/  FSETP.GTU.FTZ.AND P0, PT, |R3|, +INF , PT ;  /* 0x7f8000000300780b */ /* 0x000fe40003f1c200 */
[----:B------:R-:W-:-:S04]  /*1760*/  FSETP.GTU.FTZ.AND P1, PT, |R0|, +INF , PT ;  /* 0x7f8000000000780b */ /* 0x000fc80003f3c200 */
[----:B------:R-:W-:-:S13]  /*1770*/  PLOP3.LUT P0, PT, P0, P1, PT, 0xf8, 0x8f ;  /* 0x00000000008f781c */ /* 0x000fda0000703f70 */
[----:B------:R-:W-:Y:S05]  /*1780*/  @P0 BRA `(.L_x_36) ;  /* 0x00000004004c0947 */ /* 0x000fea0003800000 */
[----:B------:R-:W-:-:S13]  /*1790*/  LOP3.LUT P0, RZ, R18, 0x7fffffff, R3, 0xc8, !PT ;  /* 0x7fffffff12ff7812 */ /* 0x000fda000780c803 */
[----:B------:R-:W-:Y:S05]  /*17a0*/  @!P0 BRA `(.L_x_37) ;  /* 0x00000004003c8947 */ /* 0x000fea0003800000 */
[C---:B------:R-:W-:Y:S02]  /*17b0*/  FSETP.NEU.FTZ.AND P2, PT, |R3|.reuse, +INF , PT ;  /* 0x7f8000000300780b */ /* 0x040fe40003f5d200 */
[----:B------:R-:W-:Y:S02]  /*17c0*/  FSETP.NEU.FTZ.AND P1, PT, |R0|, +INF , PT ;  /* 0x7f8000000000780b */ /* 0x000fe40003f3d200 */
[----:B------:R-:W-:-:S11]  /*17d0*/  FSETP.NEU.FTZ.AND P0, PT, |R3|, +INF , PT ;  /* 0x7f8000000300780b */ /* 0x000fd60003f1d200 */
[----:B------:R-:W-:Y:S05]  /*17e0*/  @!P1 BRA !P2, `(.L_x_37) ;  /* 0x00000004002c9947 */ /* 0x000fea0005000000 */
[----:B------:R-:W-:-:S04]  /*17f0*/  LOP3.LUT P2, RZ, R3, 0x7fffffff, RZ, 0xc0, !PT ;  /* 0x7fffffff03ff7812 */ /* 0x000fc8000784c0ff */
[----:B------:R-:W-:-:S13]  /*1800*/  PLOP3.LUT P1, PT, P1, P2, PT, 0x2f, 0xf2 ;  /* 0x0000000000f2781c */ /* 0x000fda0000f24577 */
[----:B------:R-:W-:Y:S05]  /*1810*/  @P1 BRA `(.L_x_38) ;  /* 0x0000000400181947 */ /* 0x000fea0003800000 */
[----:B------:R-:W-:-:S04]  /*1820*/  LOP3.LUT P1, RZ, R18, 0x7fffffff, RZ, 0xc0, !PT ;  /* 0x7fffffff12ff7812 */ /* 0x000fc8000782c0ff */
[----:B------:R-:W-:-:S13]  /*1830*/  PLOP3.LUT P0, PT, P0, P1, PT, 0x2f, 0xf2 ;  /* 0x0000000000f2781c */ /* 0x000fda0000702577 */
[----:B------:R-:W-:Y:S05]  /*1840*/  @P0 BRA `(.L_x_39) ;  /* 0x0000000400000947 */ /* 0x000fea0003800000 */
[----:B------:R-:W-:Y:S02]  /*1850*/  ISETP.GE.AND P0, PT, R13, RZ, PT ;  /* 0x000000ff0d00720c */ /* 0x000fe40003f06270 */
[----:B------:R-:W-:-:S11]  /*1860*/  ISETP.GE.AND P1, PT, R12, RZ, PT ;  /* 0x000000ff0c00720c */ /* 0x000fd60003f26270 */
[----:B------:R-:W-:Y:S01]  /*1870*/  @P0 IMAD.MOV.U32 R11, RZ, RZ, RZ ;  /* 0x000000ffff0b0224 */ /* 0x000fe200078e00ff */
[----:B------:R-:W-:Y:S01]  /*1880*/  @!P0 MOV R11, 0xffffffc0 ;  /* 0xffffffc0000b8802 */ /* 0x000fe20000000f00 */
[----:B------:R-:W-:Y:S01]  /*1890*/  @!P0 FFMA R3, R3, 1.84467440737095516160e+19, RZ ;  /* 0x5f80000003038823 */ /* 0x000fe200000000ff */
[----:B------:R-:W-:-:S03]  /*18a0*/  @!P1 FFMA R18, R0, 1.84467440737095516160e+19, RZ ;  /* 0x5f80000000129823 */ /* 0x000fc600000000ff */
[----:B------:R-:W-:-:S07]  /*18b0*/  @!P1 VIADD R11, R11, 0x40 ;  /* 0x000000400b0b9836 */ /* 0x000fce0000000000 */
.L_x_35:
[----:B------:R-:W-:Y:S01]  /*18c0*/  LEA R13, R9, 0xc0800000, 0x17 ;  /* 0xc0800000090d7811 */ /* 0x000fe200078eb8ff */
[----:B------:R-:W-:Y:S01]  /*18d0*/  VIADD R10, R10, 0xffffff81 ;  /* 0xffffff810a0a7836 */ /* 0x000fe20000000000 */
[----:B------:R-:W-:Y:S02]  /*18e0*/  BSSY.RECONVERGENT B1, `(.L_x_40) ;  /* 0x0000035000017945 */ /* 0x000fe40003800200 */
[----:B------:R-:W-:Y:S01]  /*18f0*/  IADD3 R18, PT, PT, -R13, R18, RZ ;  /* 0x000000120d127210 */ /* 0x000fe20007ffe1ff */
[C---:B------:R-:W-:Y:S01]  /*1900*/  IMAD R25, R10.reuse, -0x800000, R3 ;  /* 0xff8000000a197824 */ /* 0x040fe200078e0203 */
[----:B------:R-:W-:Y:S02]  /*1910*/  IADD3 R10, PT, PT, R10, 0x7f, -R9 ;  /* 0x0000007f0a0a7810 */ /* 0x000fe40007ffe809 */
[----:B------:R-:W0:Y:S01]  /*1920*/  MUFU.RCP R13, R18 ;  /* 0x00000012000d7308 */ /* 0x000e220000001000 */
[----:B------:R-:W-:Y:S01]  /*1930*/  FADD.FTZ R0, -R18, -RZ ;  /* 0x800000ff12007221 */ /* 0x000fe20000010100 */
[----:B------:R-:W-:-:S03]  /*1940*/  IADD3 R11, PT, PT, R10, R11, RZ ;  /* 0x0000000b0a0b7210 */ /* 0x000fc60007ffe0ff */
[----:B0-----:R-:W-:-:S04]  /*1950*/  FFMA R12, R13, R0, 1 ;  /* 0x3f8000000d0c7423 */ /* 0x001fc80000000000 */
[----:B------:R-:W-:-:S04]  /*1960*/  FFMA R3, R13, R12, R13 ;  /* 0x0000000c0d037223 */ /* 0x000fc8000000000d */
[----:B------:R-:W-:-:S04]  /*1970*/  FFMA R12, R25, R3, RZ ;  /* 0x00000003190c7223 */ /* 0x000fc800000000ff */
[----:B------:R-:W-:-:S04]  /*1980*/  FFMA R13, R0, R12, R25 ;  /* 0x0000000c000d7223 */ /* 0x000fc80000000019 */
[----:B------:R-:W-:-:S04]  /*1990*/  FFMA R12, R3, R13, R12 ;  /* 0x0000000d030c7223 */ /* 0x000fc8000000000c */
[----:B------:R-:W-:-:S04]  /*19a0*/  FFMA R25, R0, R12, R25 ;  /* 0x0000000c00197223 */ /* 0x000fc80000000019 */
[----:B------:R-:W-:-:S05]  /*19b0*/  FFMA R0, R3, R25, R12 ;  /* 0x0000001903007223 */ /* 0x000fca000000000c */
[----:B------:R-:W-:-:S04]  /*19c0*/  SHF.R.U32.HI R9, RZ, 0x17, R0 ;  /* 0x00000017ff097819 */ /* 0x000fc80000011600 */
[----:B------:R-:W-:-:S05]  /*19d0*/  LOP3.LUT R10, R9, 0xff, RZ, 0xc0, !PT ;  /* 0x000000ff090a7812 */ /* 0x000fca00078ec0ff */
[----:B------:R-:W-:-:S05]  /*19e0*/  IMAD.IADD R9, R10, 0x1, R11 ;  /* 0x000000010a097824 */ /* 0x000fca00078e020b */
[----:B------:R-:W-:-:S04]  /*19f0*/  IADD3 R10, PT, PT, R9, -0x1, RZ ;  /* 0xffffffff090a7810 */ /* 0x000fc80007ffe0ff */
[----:B------:R-:W-:-:S13]  /*1a00*/  ISETP.GE.U32.AND P0, PT, R10, 0xfe, PT ;  /* 0x000000fe0a00780c */ /* 0x000fda0003f06070 */
[----:B------:R-:W-:Y:S05]  /*1a10*/  @!P0 BRA `(.L_x_41) ;  /* 0x0000000000808947 */ /* 0x000fea0003800000 */
[----:B------:R-:W-:-:S13]  /*1a20*/  ISETP.GT.AND P0, PT, R9, 0xfe, PT ;  /* 0x000000fe0900780c */ /* 0x000fda0003f04270 */
[----:B------:R-:W-:Y:S05]  /*1a30*/  @P0 BRA `(.L_x_42) ;  /* 0x00000000006c0947 */ /* 0x000fea0003800000 */
[----:B------:R-:W-:-:S13]  /*1a40*/  ISETP.GE.AND P0, PT, R9, 0x1, PT ;  /* 0x000000010900780c */ /* 0x000fda0003f06270 */
[----:B------:R-:W-:Y:S05]  /*1a50*/  @P0 BRA `(.L_x_43) ;  /* 0x0000000000740947 */ /* 0x000fea0003800000 */
[----:B------:R-:W-:Y:S02]  /*1a60*/  ISETP.GE.AND P0, PT, R9, -0x18, PT ;  /* 0xffffffe80900780c */ /* 0x000fe40003f06270 */
[----:B------:R-:W-:-:S11]  /*1a70*/  LOP3.LUT R0, R0, 0x80000000, RZ, 0xc0, !PT ;  /* 0x8000000000007812 */ /* 0x000fd600078ec0ff */
[----:B------:R-:W-:Y:S05]  /*1a80*/  @!P0 BRA `(.L_x_43) ;  /* 0x0000000000688947 */ /* 0x000fea0003800000 */
[CCC-:B------:R-:W-:Y:S01]  /*1a90*/  FFMA.RZ R10, R3.reuse, R25.reuse, R12.reuse ;  /* 0x00000019030a7223 */ /* 0x1c0fe2000000c00c */
[CCC-:B------:R-:W-:Y:S01]  /*1aa0*/  FFMA.RP R11, R3.reuse, R25.reuse, R12.reuse ;  /* 0x00000019030b7223 */ /* 0x1c0fe2000000800c */
[----:B------:R-:W-:Y:S01]  /*1ab0*/  FFMA.RM R12, R3, R25, R12 ;  /* 0x00000019030c7223 */ /* 0x000fe2000000400c */
[C---:B------:R-:W-:Y:S01]  /*1ac0*/  VIADD R3, R9.reuse, 0x20 ;  /* 0x0000002009037836 */ /* 0x040fe20000000000 */
[C---:B------:R-:W-:Y:S02]  /*1ad0*/  ISETP.NE.AND P2, PT, R9.reuse, RZ, PT ;  /* 0x000000ff0900720c */ /* 0x040fe40003f45270 */
[----:B------:R-:W-:Y:S02]  /*1ae0*/  LOP3.LUT R10, R10, 0x7fffff, RZ, 0xc0, !PT ;  /* 0x007fffff0a0a7812 */ /* 0x000fe400078ec0ff */
[----:B------:R-:W-:Y:S02]  /*1af0*/  ISETP.NE.AND P1, PT, R9, RZ, PT ;  /* 0x000000ff0900720c */ /* 0x000fe40003f25270 */
[----:B------:R-:W-:-:S02]  /*1b00*/  LOP3.LUT R10, R10, 0x800000, RZ, 0xfc, !PT ;  /* 0x008000000a0a7812 */ /* 0x000fc400078efcff */
[----:B------:R-:W-:Y:S02]  /*1b10*/  IADD3 R9, PT, PT, -R9, RZ, RZ ;  /* 0x000000ff09097210 */ /* 0x000fe40007ffe1ff */
[----:B------:R-:W-:Y:S02]  /*1b20*/  SHF.L.U32 R3, R10, R3, RZ ;  /* 0x000000030a037219 */ /* 0x000fe400000006ff */
[----:B------:R-:W-:Y:S02]  /*1b30*/  FSETP.NEU.FTZ.AND P0, PT, R11, R12, PT ;  /* 0x0000000c0b00720b */ /* 0x000fe40003f1d000 */
[----:B------:R-:W-:Y:S02]  /*1b40*/  SEL R9, R9, RZ, P2 ;  /* 0x000000ff09097207 */ /* 0x000fe40001000000 */
[----:B------:R-:W-:Y:S02]  /*1b50*/  ISETP.NE.AND P1, PT, R3, RZ, P1 ;  /* 0x000000ff0300720c */ /* 0x000fe40000f25270 */
[----:B------:R-:W-:-:S02]  /*1b60*/  SHF.R.U32.HI R10, RZ, R9, R10 ;  /* 0x00000009ff0a7219 */ /* 0x000fc4000001160a */
[----:B------:R-:W-:Y:S02]  /*1b70*/  PLOP3.LUT P0, PT, P0, P1, PT, 0xf8, 0x8f ;  /* 0x00000000008f781c */ /* 0x000fe40000703f70 */
[----:B------:R-:W-:Y:S02]  /*1b80*/  SHF.R.U32.HI R9, RZ, 0x1, R10 ;  /* 0x00000001ff097819 */ /* 0x000fe4000001160a */
[----:B------:R-:W-:-:S04]  /*1b90*/  SEL R12, RZ, 0x1, !P0 ;  /* 0x00000001ff0c7807 */ /* 0x000fc80004000000 */
[----:B------:R-:W-:-:S04]  /*1ba0*/  LOP3.LUT R3, R12, 0x1, R9, 0xf8, !PT ;  /* 0x000000010c037812 */ /* 0x000fc800078ef809 */
[----:B------:R-:W-:-:S05]  /*1bb0*/  LOP3.LUT R10, R3, R10, RZ, 0xc0, !PT ;  /* 0x0000000a030a7212 */ /* 0x000fca00078ec0ff */
[----:B------:R-:W-:-:S05]  /*1bc0*/  IMAD.IADD R9, R9, 0x1, R10 ;  /* 0x0000000109097824 */ /* 0x000fca00078e020a */
[----:B------:R-:W-:Y:S01]  /*1bd0*/  LOP3.LUT R0, R9, R0, RZ, 0xfc, !PT ;  /* 0x0000000009007212 */ /* 0x000fe200078efcff */
[----:B------:R-:W-:Y:S06]  /*1be0*/  BRA `(.L_x_43) ;  /* 0x0000000000107947 */ /* 0x000fec0003800000 */
.L_x_42:
[----:B------:R-:W-:-:S04]  /*1bf0*/  LOP3.LUT R0, R0, 0x80000000, RZ, 0xc0, !PT ;  /* 0x8000000000007812 */ /* 0x000fc800078ec0ff */
[----:B------:R-:W-:Y:S01]  /*1c00*/  LOP3.LUT R0, R0, 0x7f800000, RZ, 0xfc, !PT ;  /* 0x7f80000000007812 */ /* 0x000fe200078efcff */
[----:B------:R-:W-:Y:S06]  /*1c10*/  BRA `(.L_x_43) ;  /* 0x0000000000047947 */ /* 0x000fec0003800000 */
.L_x_41:
[----:B------:R-:W-:-:S07]  /*1c20*/  LEA R0, R11, R0, 0x17 ;  /* 0x000000000b007211 */ /* 0x000fce00078eb8ff */
.L_x_43:
[----:B------:R-:W-:Y:S05]  /*1c30*/  BSYNC.RECONVERGENT B1 ;  /* 0x0000000000017941 */ /* 0x000fea0003800200 */
.L_x_40:
[----:B------:R-:W-:Y:S05]  /*1c40*/  BRA `(.L_x_44) ;  /* 0x0000000000207947 */ /* 0x000fea0003800000 */
.L_x_39:
[----:B------:R-:W-:-:S04]  /*1c50*/  LOP3.LUT R3, R18, 0x80000000, R3, 0x48, !PT ;  /* 0x8000000012037812 */ /* 0x000fc800078e4803 */
[----:B------:R-:W-:Y:S01]  /*1c60*/  LOP3.LUT R0, R3, 0x7f800000, RZ, 0xfc, !PT ;  /* 0x7f80000003007812 */ /* 0x000fe200078efcff */
[----:B------:R-:W-:Y:S06]  /*1c70*/  BRA `(.L_x_44) ;  /* 0x0000000000147947 */ /* 0x000fec0003800000 */
.L_x_38:
[----:B------:R-:W-:Y:S01]  /*1c80*/  LOP3.LUT R0, R18, 0x80000000, R3, 0x48, !PT ;  /* 0x8000000012007812 */ /* 0x000fe200078e4803 */
[----:B------:R-:W-:Y:S06]  /*1c90*/  BRA `(.L_x_44) ;  /* 0x00000000000c7947 */ /* 0x000fec0003800000 */
.L_x_37:
[----:B------:R-:W0:Y:S01]  /*1ca0*/  MUFU.RSQ R0, -QNAN ;  /* 0xffc0000000007908 */ /* 0x000e220000001400 */
[----:B------:R-:W-:Y:S05]  /*1cb0*/  BRA `(.L_x_44) ;  /* 0x0000000000047947 */ /* 0x000fea0003800000 */
.L_x_36:
[----:B------:R-:W-:-:S07]  /*1cc0*/  FADD.FTZ R0, R3, R0 ;  /* 0x0000000003007221 */ /* 0x000fce0000010000 */
.L_x_44:
[----:B------:R-:W-:Y:S05]  /*1cd0*/  BSYNC.RECONVERGENT B0 ;  /* 0x0000000000007941 */ /* 0x000fea0003800200 */
.L_x_34:
[----:B------:R-:W-:-:S04]  /*1ce0*/  IMAD.MOV.U32 R9, RZ, RZ, 0x0 ;  /* 0x00000000ff097424 */ /* 0x000fc800078e00ff */
[----:B0-----:R-:W-:Y:S05]  /*1cf0*/  RET.REL.NODEC R8 `(_Z13motion_updateP4CellS0_) ;  /* 0xffffffe008c07950 */ /* 0x001fea0003c3ffff */
.L_x_45:
[----:B------:R-:W-:-:S00]  /*1d00*/  BRA `(.L_x_45) ;  /* 0xfffffffc00fc7947 */ /* 0x000fc0000383ffff */
[----:B------:R-:W-:-:S00]  /*1d10*/  NOP ;  /* 0x0000000000007918 */ /* 0x000fc00000000000 */
        /* <DEDUP_REMOVED lines=14> */
.L_x_93:


//--------------------- .text._Z15particle_updateP4CellPf --------------------------
	.section	.text._Z15particle_updateP4CellPf,"ax",@progbits
	.align	128
        .global         _Z15particle_updateP4CellPf
        .type           _Z15particle_updateP4CellPf,@function
        .size           _Z15particle_updateP4CellPf,(.L_x_96 - _Z15particle_updateP4CellPf)
        .other          _Z15particle_updateP4CellPf,@"STO_CUDA_ENTRY STV_DEFAULT"
_Z15particle_updateP4CellPf:
.text._Z15particle_updateP4CellPf:
[----:B------:R-:W-:Y:S01]  /*0000*/  LDC R1, c[0x0][0x37c] ;  /* 0x0000df00ff017b82 */ /* 0x000fe20000000800 */
[----:B------:R-:W0:Y:S07]  /*0010*/  S2R R5, SR_CTAID.X ;  /* 0x0000000000057919 */ /* 0x000e2e0000002500 */
[----:B------:R-:W0:Y:S01]  /*0020*/  LDC.64 R2, c[0x0][0x380] ;  /* 0x0000e000ff027b82 */ /* 0x000e220000000a00 */
[----:B------:R-:W1:Y:S01]  /*0030*/  LDCU.64 UR4, c[0x0][0x358] ;  /* 0x00006b00ff0477ac */ /* 0x000e620008000a00 */
[----:B------:R-:W2:Y:S01]  /*0040*/  S2R R7, SR_TID.X ;  /* 0x0000000000077919 */ /* 0x000ea20000002100 */
[----:B0-----:R-:W-:-:S04]  /*0050*/  IMAD.WIDE.U32 R2, R5, 0xe00, R2 ;  /* 0x00000e0005027825 */ /* 0x001fc800078e0002 */
[----:B--2---:R-:W-:-:S05]  /*0060*/  IMAD.WIDE.U32 R2, R7, 0x1c, R2 ;  /* 0x0000001c07027825 */ /* 0x004fca00078e0002 */
[----:B-1----:R-:W2:Y:S02]  /*0070*/  LDG.E R0, desc[UR4][R2.64] ;  /* 0x0000000402007981 */ /* 0x002ea4000c1e1900 */
[----:B--2---:R-:W-:-:S13]  /*0080*/  ISETP.NE.AND P0, PT, R0, -0x1, PT ;  /* 0xffffffff0000780c */ /* 0x004fda0003f05270 */
[----:B------:R-:W-:Y:S05]  /*0090*/  @!P0 EXIT ;  /* 0x000000000000894d */ /* 0x000fea0003800000 */
[----:B------:R-:W0:Y:S01]  /*00a0*/  LDC.64 R4, c[0x0][0x388] ;  /* 0x0000e200ff047b82 */ /* 0x000e220000000a00 */
[----:B------:R-:W-:Y:S01]  /*00b0*/  IMAD R7, R0, 0x3, RZ ;  /* 0x0000000300077824 */ /* 0x000fe200078e02ff */
[----:B------:R-:W2:Y:S04]  /*00c0*/  LDG.E R9, desc[UR4][R2.64+0x14] ;  /* 0x0000140402097981 */ /* 0x000ea8000c1e1900 */
[----:B------:R-:W3:Y:S04]  /*00d0*/  LDG.E R8, desc[UR4][R2.64+0x4] ;  /* 0x0000040402087981 */ /* 0x000ee8000c1e1900 */
[----:B------:R-:W4:Y:S04]  /*00e0*/  LDG.E R10, desc[UR4][R2.64+0x8] ;  /* 0x00000804020a7981 */ /* 0x000f28000c1e1900 */
[----:B------:R-:W5:Y:S01]  /*00f0*/  LDG.E R12, desc[UR4][R2.64+0xc] ;  /* 0x00000c04020c7981 */ /* 0x000f62000c1e1900 */
[----:B0-----:R-:W-:-:S03]  /*0100*/  IMAD.WIDE R4, R7, 0x4, R4 ;  /* 0x0000000407047825 */ /* 0x001fc600078e0204 */
[----:B------:R-:W2:Y:S04]  /*0110*/  LDG.E R7, desc[UR4][R2.64+0x10] ;  /* 0x0000100402077981 */ /* 0x000ea8000c1e1900 */
[----:B------:R-:W2:Y:S02]  /*0120*/  LDG.E R6, desc[UR4][R4.64] ;  /* 0x0000000404067981 */ /* 0x000ea4000c1e1900 */
[----:B--2---:R-:W-:-:S05]  /*0130*/  FADD R7, R6, R7 ;  /* 0x0000000706077221 */ /* 0x004fca0000000000 */
[----:B------:R-:W-:Y:S04]  /*0140*/  STG.E desc[UR4][R2.64+0x10], R7 ;  /* 0x0000100702007986 */ /* 0x000fe8000c101904 */
[----:B------:R-:W2:Y:S02]  /*0150*/  LDG.E R6, desc[UR4][R4.64+0x4] ;  /* 0x0000040404067981 */ /* 0x000ea4000c1e1900 */
[----:B--2---:R-:W-:Y:S02]  /*0160*/  FADD R13, R6, R9 ;  /* 0x00000009060d7221 */ /* 0x004fe40000000000 */
[----:B------:R-:W2:Y:S04]  /*0170*/  LDG.E R6, desc[UR4][R2.64+0x18] ;  /* 0x0000180402067981 */ /* 0x000ea8000c1e1900 */
[----:B------:R0:W-:Y:S04]  /*0180*/  STG.E desc[UR4][R2.64+0x14], R13 ;  /* 0x0000140d02007986 */ /* 0x0001e8000c101904 */
[----:B------:R-:W2:Y:S01]  /*0190*/  LDG.E R9, desc[UR4][R4.64+0x8] ;  /* 0x0000080404097981 */ /* 0x000ea2000c1e1900 */
[----:B---3--:R-:W-:Y:S01]  /*01a0*/  FSETP.GEU.AND P3, PT, R8, -R7, PT ;  /* 0x800000070800720b */ /* 0x008fe20003f6e000 */
[----:B----4-:R-:W-:Y:S01]  /*01b0*/  FADD R11, R13, R10 ;  /* 0x0000000a0d0b7221 */ /* 0x010fe20000000000 */
[----:B------:R-:W-:Y:S01]  /*01c0*/  FSETP.GEU.AND P4, PT, R10, -R13, PT ;  /* 0x8000000d0a00720b */ /* 0x000fe20003f8e000 */
[----:B------:R-:W-:-:S05]  /*01d0*/  FADD R8, R7, R8 ;  /* 0x0000000807087221 */ /* 0x000fca0000000000 */
[----:B------:R-:W-:Y:S02]  /*01e0*/  FSETP.GT.AND P0, PT, R8, 300, PT ;  /* 0x439600000800780b */ /* 0x000fe40003f04000 */
[----:B------:R-:W-:Y:S02]  /*01f0*/  FSETP.GT.AND P1, PT, R11, 300, PT ;  /* 0x439600000b00780b */ /* 0x000fe40003f24000 */
[----:B0-----:R-:W-:Y:S01]  /*0200*/  SEL R13, RZ, 0x1, P3 ;  /* 0x00000001ff0d7807 */ /* 0x001fe20001800000 */
[----:B--2---:R-:W-:-:S04]  /*0210*/  FADD R9, R9, R6 ;  /* 0x0000000609097221 */ /* 0x004fc80000000000 */
[----:B-----5:R-:W-:Y:S01]  /*0220*/  FADD R10, R9, R12 ;  /* 0x0000000c090a7221 */ /* 0x020fe20000000000 */
[----:B------:R-:W-:-:S04]  /*0230*/  FSETP.GEU.AND P5, PT, R12, -R9, PT ;  /* 0x800000090c00720b */ /* 0x000fc80003fae000 */
[----:B------:R-:W-:Y:S01]  /*0240*/  FSETP.GT.AND P2, PT, R10, 300, PT ;  /* 0x439600000a00780b */ /* 0x000fe20003f44000 */
[----:B------:R-:W-:Y:S01]  /*0250*/  HFMA2 R12, -RZ, RZ, 0, 0 ;  /* 0x00000000ff0c7431 */ /* 0x000fe200000001ff */
[----:B------:R-:W-:Y:S02]  /*0260*/  SEL R14, RZ, 0x1, P5 ;  /* 0x00000001ff0e7807 */ /* 0x000fe40002800000 */
[----:B------:R-:W-:Y:S02]  /*0270*/  CS2R R6, SRZ ;  /* 0x0000000000067805 */ /* 0x000fe4000001ff00 */
[----:B------:R-:W-:Y:S01]  /*0280*/  @P3 IADD3 R6, PT, PT, RZ, -0x1, RZ ;  /* 0xffffffffff063810 */ /* 0x000fe20007ffe0ff */
[----:B------:R-:W-:Y:S01]  /*0290*/  @!P0 IMAD.MOV R6, RZ, RZ, R13 ;  /* 0x000000ffff068224 */ /* 0x000fe200078e020d */
[----:B------:R-:W-:Y:S01]  /*02a0*/  SEL R13, RZ, 0x1, P4 ;  /* 0x00000001ff0d7807 */ /* 0x000fe20002000000 */
[----:B------:R-:W-:-:S04]  /*02b0*/  @P5 IMAD.MOV R12, RZ, RZ, -0x1 ;  /* 0xffffffffff0c5424 */ /* 0x000fc800078e02ff */
[----:B------:R-:W-:Y:S01]  /*02c0*/  @!P2 IMAD.MOV R12, RZ, RZ, R14 ;  /* 0x000000ffff0ca224 */ /* 0x000fe200078e020e */
[----:B------:R-:W-:Y:S01]  /*02d0*/  @P4 IADD3 R7, PT, PT, RZ, -0x1, RZ ;  /* 0xffffffffff074810 */ /* 0x000fe20007ffe0ff */
[----:B------:R-:W-:Y:S01]  /*02e0*/  IMAD R6, R6, 0x12c, RZ ;  /* 0x0000012c06067824 */ /* 0x000fe200078e02ff */
[----:B------:R-:W-:Y:S02]  /*02f0*/  @!P1 IADD3 R7, PT, PT, R13, RZ, RZ ;  /* 0x000000ff0d079210 */ /* 0x000fe40007ffe0ff */
[----:B------:R-:W-:Y:S02]  /*0300*/  MOV R14, R12 ;  /* 0x0000000c000e7202 */ /* 0x000fe40000000f00 */
[----:B------:R-:W-:Y:S01]  /*0310*/  I2FP.F32.S32 R13, R6 ;  /* 0x00000006000d7245 */ /* 0x000fe20000201400 */
[----:B------:R-:W-:Y:S02]  /*0320*/  IMAD R12, R7, 0x12c, RZ ;  /* 0x0000012c070c7824 */ /* 0x000fe400078e02ff */
[----:B------:R-:W-:-:S02]  /*0330*/  IMAD R14, R14, 0x12c, RZ ;  /* 0x0000012c0e0e7824 */ /* 0x000fc400078e02ff */
[----:B------:R-:W-:Y:S01]  /*0340*/  IMAD.WIDE R6, R0, 0x8, RZ ;  /* 0x0000000800067825 */ /* 0x000fe200078e02ff */
[----:B------:R-:W-:Y:S02]  /*0350*/  I2FP.F32.S32 R12, R12 ;  /* 0x0000000c000c7245 */ /* 0x000fe40000201400 */
[----:B------:R-:W-:Y:S02]  /*0360*/  I2FP.F32.S32 R15, R14 ;  /* 0x0000000e000f7245 */ /* 0x000fe40000201400 */
[----:B------:R-:W-:Y:S01]  /*0370*/  IADD3 R4, P0, PT, R4, -R6, RZ ;  /* 0x8000000604047210 */ /* 0x000fe20007f1e0ff */
[----:B------:R-:W-:Y:S01]  /*0380*/  FADD R13, R8, R13 ;  /* 0x0000000d080d7221 */ /* 0x000fe20000000000 */
[----:B------:R-:W-:Y:S01]  /*0390*/  FADD R11, R11, R12 ;  /* 0x0000000c0b0b7221 */ /* 0x000fe20000000000 */
[----:B------:R-:W-:Y:S01]  /*03a0*/  FADD R15, R10, R15 ;  /* 0x0000000f0a0f7221 */ /* 0x000fe20000000000 */
[----:B------:R-:W-:Y:S01]  /*03b0*/  IADD3.X R5, PT, PT, R5, ~R7, RZ, P0, !PT ;  /* 0x8000000705057210 */ /* 0x000fe200007fe4ff */
[----:B------:R-:W-:Y:S04]  /*03c0*/  STG.E desc[UR4][R2.64+0x18], R9 ;  /* 0x0000180902007986 */ /* 0x000fe8000c101904 */
[----:B------:R-:W-:Y:S04]  /*03d0*/  STG.E desc[UR4][R2.64+0x4], R13 ;  /* 0x0000040d02007986 */ /* 0x000fe8000c101904 */
[----:B------:R-:W-:Y:S04]  /*03e0*/  STG.E desc[UR4][R2.64+0x8], R11 ;  /* 0x0000080b02007986 */ /* 0x000fe8000c101904 */
[----:B------:R-:W-:Y:S04]  /*03f0*/  STG.E desc[UR4][R2.64+0xc], R15 ;  /* 0x00000c0f02007986 */ /* 0x000fe8000c101904 */
[----:B------:R-:W-:Y:S01]  /*0400*/  STG.E desc[UR4][R4.64], RZ ;  /* 0x000000ff04007986 */ /* 0x000fe2000c101904 */
[----:B------:R-:W-:Y:S05]  /*0410*/  EXIT ;  /* 0x000000000000794d */ /* 0x000fea0003800000 */
.L_x_46:
        /* <DEDUP_REMOVED lines=14> */
.L_x_96:


//--------------------- .text._Z10force_evalP4CellPf --------------------------
	.section	.text._Z10force_evalP4CellPf,"ax",@progbits
	.align	128
        .global         _Z10force_evalP4CellPf
        .type           _Z10force_evalP4CellPf,@function
        .size           _Z10force_evalP4CellPf,(.L_x_94 - _Z10force_evalP4CellPf)
        .other          _Z10force_evalP4CellPf,@"STO_CUDA_ENTRY STV_DEFAULT"
_Z10force_evalP4CellPf:
.text._Z10force_evalP4CellPf:
[----:B------:R-:W-:Y:S01]  /*0000*/  LDC R1, c[0x0][0x37c] ;  /* 0x0000df00ff017b82 */ /* 0x000fe20000000800 */
[----:B------:R-:W0:Y:S01]  /*0010*/  S2R R13, SR_CTAID.Y ;  /* 0x00000000000d7919 */ /* 0x000e220000002600 */
[----:B------:R-:W1:Y:S01]  /*0020*/  S2R R0, SR_CTAID.X ;  /* 0x0000000000007919 */ /* 0x000e620000002500 */
[----:B------:R-:W2:Y:S01]  /*0030*/  S2R R5, SR_TID.X ;  /* 0x0000000000057919 */ /* 0x000ea20000002100 */
[C---:B0-----:R-:W-:Y:S02]  /*0040*/  LOP3.LUT R2, R13.reuse, 0xffff, RZ, 0xc0, !PT ;  /* 0x0000ffff0d027812 */ /* 0x041fe400078ec0ff */
[C---:B------:R-:W-:Y:S01]  /*0050*/  ISETP.GT.U32.AND P3, PT, R13.reuse, 0x2, PT ;  /* 0x000000020d00780c */ /* 0x040fe20003f64070 */
[----:B-1----:R-:W-:Y:S01]  /*0060*/  IMAD.HI.U32 R7, R0, 0x55555556, RZ ;  /* 0x5555555600077827 */ /* 0x002fe200078e00ff */
[----:B------:R-:W-:-:S03]  /*0070*/  ISETP.GE.U32.AND P0, PT, R13, 0x9, PT ;  /* 0x000000090d00780c */ /* 0x000fc60003f06070 */
[----:B------:R-:W-:Y:S02]  /*0080*/  IMAD R2, R2, 0xaaab, RZ ;  /* 0x0000aaab02027824 */ /* 0x000fe400078e02ff */
[----:B------:R-:W-:-:S03]  /*0090*/  IMAD.HI.U32 R4, R7, 0x55555556, RZ ;  /* 0x5555555607047827 */ /* 0x000fc600078e00ff */
[----:B------:R-:W-:Y:S01]  /*00a0*/  SHF.R.U32.HI R2, RZ, 0x11, R2 ;  /* 0x00000011ff027819 */ /* 0x000fe20000011602 */
[----:B------:R-:W-:Y:S02]  /*00b0*/  IMAD R4, R4, -0x3, R7 ;  /* 0xfffffffd04047824 */ /* 0x000fe400078e0207 */
[----:B------:R-:W-:Y:S01]  /*00c0*/  IMAD.HI.U32 R8, R0, 0x38e38e39, RZ ;  /* 0x38e38e3900087827 */ /* 0x000fe200078e00ff */
[----:B------:R-:W-:Y:S02]  /*00d0*/  PRMT R2, R2, 0x9910, RZ ;  /* 0x0000991002027816 */ /* 0x000fe400000000ff */
[----:B------:R-:W-:Y:S02]  /*00e0*/  ISETP.NE.AND P1, PT, R4, RZ, !P3 ;  /* 0x000000ff0400720c */ /* 0x000fe40005f25270 */
[----:B------:R-:W-:Y:S02]  /*00f0*/  LEA R2, R2, R2, 0x1 ;  /* 0x0000000202027211 */ /* 0x000fe400078e08ff */
[----:B------:R-:W-:-:S02]  /*0100*/  SHF.R.U32.HI R8, RZ, 0x1, R8 ;  /* 0x00000001ff087819 */ /* 0x000fc40000011608 */
[----:B------:R-:W-:Y:S02]  /*0110*/  IADD3 R2, PT, PT, RZ, -R2, RZ ;  /* 0x80000002ff027210 */ /* 0x000fe40007ffe0ff */
[----:B------:R-:W-:Y:S02]  /*0120*/  @!P3 IADD3 R10, PT, PT, R4, 0x3, RZ ;  /* 0x00000003040ab810 */ /* 0x000fe40007ffe0ff */
[----:B------:R-:W-:Y:S02]  /*0130*/  PRMT R6, R2, 0x7710, RZ ;  /* 0x0000771002067816 */ /* 0x000fe400000000ff */
[----:B------:R-:W0:Y:S01]  /*0140*/  LDC.64 R2, c[0x0][0x380] ;  /* 0x0000e000ff027b82 */ /* 0x000e220000000a00 */
[----:B------:R-:W-:Y:S02]  /*0150*/  @P1 IADD3 R10, PT, PT, R4, RZ, RZ ;  /* 0x000000ff040a1210 */ /* 0x000fe40007ffe0ff */
[----:B------:R-:W-:-:S04]  /*0160*/  IADD3 R6, PT, PT, R6, R13, RZ ;  /* 0x0000000d06067210 */ /* 0x000fc80007ffe0ff */
[----:B------:R-:W-:Y:S01]  /*0170*/  PRMT R12, R6, 0x9910, RZ ;  /* 0x00009910060c7816 */ /* 0x000fe200000000ff */
[----:B------:R-:W-:Y:S02]  /*0180*/  IMAD R6, R7, -0x3, R0 ;  /* 0xfffffffd07067824 */ /* 0x000fe400078e0200 */
[----:B------:R-:W-:Y:S01]  /*0190*/  IMAD.HI.U32 R7, R8, 0x55555556, RZ ;  /* 0x5555555608077827 */ /* 0x000fe200078e00ff */
[----:B------:R-:W-:Y:S02]  /*01a0*/  ISETP.NE.AND P1, PT, R12, 0x1, PT ;  /* 0x000000010c00780c */ /* 0x000fe40003f25270 */
[C---:B------:R-:W-:Y:S01]  /*01b0*/  ISETP.NE.AND P2, PT, R6.reuse, 0x2, PT ;  /* 0x000000020600780c */ /* 0x040fe20003f45270 */
[----:B------:R-:W-:Y:S01]  /*01c0*/  IMAD R7, R7, -0x3, R8 ;  /* 0xfffffffd07077824 */ /* 0x000fe200078e0208 */
[----:B------:R-:W-:-:S04]  /*01d0*/  IADD3 R9, PT, PT, R6, 0x1, RZ ;  /* 0x0000000106097810 */ /* 0x000fc80007ffe0ff */
[----:B------:R-:W-:Y:S02]  /*01e0*/  SEL R11, R9, RZ, P2 ;  /* 0x000000ff090b7207 */ /* 0x000fe40001000000 */
[----:B------:R-:W-:Y:S01]  /*01f0*/  @!P3 IADD3 R9, PT, PT, R10, -0x1, RZ ;  /* 0xffffffff0a09b810 */ /* 0x000fe20007ffe0ff */
[----:B--2---:R-:W-:Y:S06]  /*0200*/  @!P3 BRA `(.L_x_47) ;  /* 0x000000000018b947 */ /* 0x004fec0003800000 */
[----:B------:R-:W-:Y:S02]  /*0210*/  IADD3 R8, PT, PT, R13, -0xc, RZ ;  /* 0xfffffff40d087810 */ /* 0x000fe40007ffe0ff */
[----:B------:R-:W-:Y:S02]  /*0220*/  MOV R9, R4 ;  /* 0x0000000400097202 */ /* 0x000fe40000000f00 */
[----:B------:R-:W-:-:S13]  /*0230*/  ISETP.GE.U32.AND P2, PT, R8, -0x6, PT ;  /* 0xfffffffa0800780c */ /* 0x000fda0003f46070 */
[C---:B------:R-:W-:Y:S02]  /*0240*/  @P2 ISETP.NE.AND P3, PT, R4.reuse, 0x2, PT ;  /* 0x000000020400280c */ /* 0x040fe40003f65270 */
[----:B------:R-:W-:-:S04]  /*0250*/  @P2 IADD3 R8, PT, PT, R4, 0x1, RZ ;  /* 0x0000000104082810 */ /* 0x000fc80007ffe0ff */
[----:B------:R-:W-:-:S07]  /*0260*/  @P2 SEL R9, R8, RZ, P3 ;  /* 0x000000ff08092207 */ /* 0x000fce0001800000 */
.L_x_47:
[----:B------:R-:W-:Y:S02]  /*0270*/  SEL R11, R11, R6, !P0 ;  /* 0x000000060b0b7207 */ /* 0x000fe40004000000 */
[----:B------:R-:W-:Y:S01]  /*0280*/  MOV R8, R7 ;  /* 0x0000000700087202 */ /* 0x000fe20000000f00 */
[----:B------:R-:W-:Y:S06]  /*0290*/  @!P1 BRA `(.L_x_48) ;  /* 0x0000000000209947 */ /* 0x000fec0003800000 */
[----:B------:R-:W-:-:S04]  /*02a0*/  ISETP.NE.AND P0, PT, R12, RZ, PT ;  /* 0x000000ff0c00720c */ /* 0x000fc80003f05270 */
[----:B------:R-:W-:-:S09]  /*02b0*/  ISETP.NE.AND P2, PT, R7, RZ, P0 ;  /* 0x000000ff0700720c */ /* 0x000fd20000745270 */
[C---:B------:R-:W-:Y:S02]  /*02c0*/  @P0 IADD3 R10, PT, PT, R7.reuse, 0x3, RZ ;  /* 0x00000003070a0810 */ /* 0x040fe40007ffe0ff */
[C---:B------:R-:W-:Y:S02]  /*02d0*/  @!P0 ISETP.NE.AND P1, PT, R7.reuse, 0x2, PT ;  /* 0x000000020700880c */ /* 0x040fe40003f25270 */
[C---:B------:R-:W-:Y:S02]  /*02e0*/  @!P0 IADD3 R8, PT, PT, R7.reuse, 0x1, RZ ;  /* 0x0000000107088810 */ /* 0x040fe40007ffe0ff */
[----:B------:R-:W-:Y:S02]  /*02f0*/  @P2 IADD3 R10, PT, PT, R7, RZ, RZ ;  /* 0x000000ff070a2210 */ /* 0x000fe40007ffe0ff */
[----:B------:R-:W-:Y:S02]  /*0300*/  @!P0 SEL R8, R8, RZ, P1 ;  /* 0x000000ff08088207 */ /* 0x000fe40000800000 */
[----:B------:R-:W-:-:S07]  /*0310*/  @P0 IADD3 R8, PT, PT, R10, -0x1, RZ ;  /* 0xffffffff0a080810 */ /* 0x000fce0007ffe0ff */
.L_x_48:
[----:B------:R-:W-:Y:S01]  /*0320*/  IMAD R13, R9, 0x3, R11 ;  /* 0x00000003090d7824 */ /* 0x000fe200078e020b */
[----:B------:R-:W1:Y:S03]  /*0330*/  LDCU.64 UR4, c[0x0][0x358] ;  /* 0x00006b00ff0477ac */ /* 0x000e660008000a00 */
[----:B------:R-:W-:-:S04]  /*0340*/  IMAD R13, R8, 0x9, R13 ;  /* 0x00000009080d7824 */ /* 0x000fc800078e020d */
[----:B0-----:R-:W-:-:S04]  /*0350*/  IMAD.WIDE.U32 R12, R13, 0xe00, R2 ;  /* 0x00000e000d0c7825 */ /* 0x001fc800078e0002 */
[----:B------:R-:W-:-:S05]  /*0360*/  IMAD.WIDE.U32 R12, R5, 0x1c, R12 ;  /* 0x0000001c050c7825 */ /* 0x000fca00078e000c */
[----:B-1----:R-:W2:Y:S04]  /*0370*/  LDG.E R10, desc[UR4][R12.64] ;  /* 0x000000040c0a7981 */ /* 0x002ea8000c1e1900 */
[----:B------:R-:W3:Y:S04]  /*0380*/  LDG.E R18, desc[UR4][R12.64+0x4] ;  /* 0x000004040c127981 */ /* 0x000ee8000c1e1900 */
[----:B------:R-:W4:Y:S04]  /*0390*/  LDG.E R20, desc[UR4][R12.64+0x8] ;  /* 0x000008040c147981 */ /* 0x000f28000c1e1900 */
[----:B------:R-:W5:Y:S01]  /*03a0*/  LDG.E R22, desc[UR4][R12.64+0xc] ;  /* 0x00000c040c167981 */ /* 0x000f62000c1e1900 */
[----:B------:R-:W-:-:S02]  /*03b0*/  MOV R14, 0x400 ;  /* 0x00000400000e7802 */ /* 0x000fc40000000f00 */
[----:B------:R-:W-:Y:S01]  /*03c0*/  ISETP.NE.AND P0, PT, R4, R9, PT ;  /* 0x000000090400720c */ /* 0x000fe20003f05270 */
[----:B------:R-:W0:Y:S01]  /*03d0*/  S2R R15, SR_CgaCtaId ;  /* 0x00000000000f7919 */ /* 0x000e220000008800 */
[----:B------:R-:W-:Y:S02]  /*03e0*/  ISETP.EQ.AND P2, PT, R7, R8, PT ;  /* 0x000000080700720c */ /* 0x000fe40003f42270 */
[----:B------:R-:W-:-:S04]  /*03f0*/  ISETP.EQ.AND P0, PT, R6, R11, !P0 ;  /* 0x0000000b0600720c */ /* 0x000fc80004702270 */
[----:B------:R-:W-:Y:S02]  /*0400*/  ISETP.EQ.AND P1, PT, R7, R8, P0 ;  /* 0x000000080700720c */ /* 0x000fe40000722270 */
[----:B0-----:R-:W-:-:S05]  /*0410*/  LEA R14, R15, R14, 0x18 ;  /* 0x0000000e0f0e7211 */ /* 0x001fca00078ec0ff */
[----:B------:R-:W-:-:S05]  /*0420*/  IMAD R15, R5, 0x1c, R14 ;  /* 0x0000001c050f7824 */ /* 0x000fca00078e020e */
[----:B--2---:R0:W-:Y:S04]  /*0430*/  STS [R15], R10 ;  /* 0x0000000a0f007388 */ /* 0x0041e80000000800 */
[----:B---3--:R0:W-:Y:S04]  /*0440*/  STS [R15+0x4], R18 ;  /* 0x000004120f007388 */ /* 0x0081e80000000800 */
[----:B----4-:R0:W-:Y:S04]  /*0450*/  STS [R15+0x8], R20 ;  /* 0x000008140f007388 */ /* 0x0101e80000000800 */
[----:B-----5:R0:W-:Y:S01]  /*0460*/  STS [R15+0xc], R22 ;  /* 0x00000c160f007388 */ /* 0x0201e20000000800 */
[----:B------:R-:W-:Y:S05]  /*0470*/  @P0 BRA P2, `(.L_x_49) ;  /* 0x00000000006c0947 */ /* 0x000fea0001000000 */
[----:B0-----:R-:W-:Y:S02]  /*0480*/  IADD3 R10, PT, PT, R4, -R9, RZ ;  /* 0x80000009040a7210 */ /* 0x001fe40007ffe0ff */
[----:B------:R-:W-:Y:S02]  /*0490*/  IADD3 R12, PT, PT, R7, -R8, RZ ;  /* 0x80000008070c7210 */ /* 0x000fe40007ffe0ff */
[----:B------:R-:W-:Y:S02]  /*04a0*/  ISETP.NE.AND P3, PT, R10, 0x2, PT ;  /* 0x000000020a00780c */ /* 0x000fe40003f65270 */
[----:B------:R-:W-:Y:S02]  /*04b0*/  IADD3 R10, PT, PT, R6, -R11, RZ ;  /* 0x8000000b060a7210 */ /* 0x000fe40007ffe0ff */
[----:B------:R-:W-:Y:S02]  /*04c0*/  ISETP.NE.AND P0, PT, R12, 0x2, PT ;  /* 0x000000020c00780c */ /* 0x000fe40003f05270 */
[----:B------:R-:W-:-:S07]  /*04d0*/  ISETP.NE.AND P2, PT, R10, 0x2, PT ;  /* 0x000000020a00780c */ /* 0x000fce0003f45270 */
[----:B------:R-:W-:-:S04]  /*04e0*/  @!P3 FADD R12, R20, 300 ;  /* 0x43960000140cb421 */ /* 0x000fc80000000000 */
[----:B------:R-:W-:Y:S01]  /*04f0*/  @!P0 FADD R16, R22, 300 ;  /* 0x4396000016108421 */ /* 0x000fe20000000000 */
[----:B------:R0:W-:Y:S01]  /*0500*/  @!P3 STS [R15+0x8], R12 ;  /* 0x0000080c0f00b388 */ /* 0x0001e20000000800 */
[----:B------:R-:W-:-:S03]  /*0510*/  @!P2 FADD R10, R18, 300 ;  /* 0x43960000120aa421 */ /* 0x000fc60000000000 */
[----:B------:R0:W-:Y:S04]  /*0520*/  @!P0 STS [R15+0xc], R16 ;  /* 0x00000c100f008388 */ /* 0x0001e80000000800 */
[----:B------:R0:W-:Y:S01]  /*0530*/  @!P2 STS [R15+0x4], R10 ;  /* 0x0000040a0f00a388 */ /* 0x0001e20000000800 */
[----:B------:R-:W-:Y:S05]  /*0540*/  @!P2 BRA `(.L_x_50) ;  /* 0x000000000010a947 */ /* 0x000fea0003800000 */
[----:B------:R-:W-:-:S04]  /*0550*/  IADD3 R6, PT, PT, -R6, R11, RZ ;  /* 0x0000000b06067210 */ /* 0x000fc80007ffe1ff */
[----:B------:R-:W-:-:S13]  /*0560*/  ISETP.NE.AND P2, PT, R6, 0x2, PT ;  /* 0x000000020600780c */ /* 0x000fda0003f45270 */
[----:B------:R-:W-:-:S05]  /*0570*/  @!P2 FADD R6, R18, -300 ;  /* 0xc39600001206a421 */ /* 0x000fca0000000000 */
[----:B------:R1:W-:Y:S02]  /*0580*/  @!P2 STS [R15+0x4], R6 ;  /* 0x000004060f00a388 */ /* 0x0003e40000000800 */
.L_x_50:
[----:B------:R-:W-:Y:S05]  /*0590*/  @!P3 BRA `(.L_x_51) ;  /* 0x000000000010b947 */ /* 0x000fea0003800000 */
[----:B------:R-:W-:-:S04]  /*05a0*/  IADD3 R4, PT, PT, -R4, R9, RZ ;  /* 0x0000000904047210 */ /* 0x000fc80007ffe1ff */
[----:B------:R-:W-:-:S13]  /*05b0*/  ISETP.NE.AND P2, PT, R4, 0x2, PT ;  /* 0x000000020400780c */ /* 0x000fda0003f45270 */
[----:B------:R-:W-:-:S05]  /*05c0*/  @!P2 FADD R4, R20, -300 ;  /* 0xc39600001404a421 */ /* 0x000fca0000000000 */
[----:B------:R2:W-:Y:S02]  /*05d0*/  @!P2 STS [R15+0x8], R4 ;  /* 0x000008040f00a388 */ /* 0x0005e40000000800 */
.L_x_51:
[----:B------:R-:W-:Y:S05]  /*05e0*/  @!P0 BRA `(.L_x_49) ;  /* 0x0000000000108947 */ /* 0x000fea0003800000 */
[----:B------:R-:W-:-:S04]  /*05f0*/  IADD3 R7, PT, PT, -R7, R8, RZ ;  /* 0x0000000807077210 */ /* 0x000fc80007ffe1ff */
[----:B------:R-:W-:-:S13]  /*0600*/  ISETP.NE.AND P0, PT, R7, 0x2, PT ;  /* 0x000000020700780c */ /* 0x000fda0003f05270 */
[----:B--2---:R-:W-:-:S05]  /*0610*/  @!P0 FADD R4, R22, -300 ;  /* 0xc396000016048421 */ /* 0x004fca0000000000 */
[----:B------:R3:W-:Y:S02]  /*0620*/  @!P0 STS [R15+0xc], R4 ;  /* 0x00000c040f008388 */ /* 0x0007e40000000800 */
.L_x_49:
[----:B--23--:R-:W-:Y:S01]  /*0630*/  IMAD.HI.U32 R4, R0, 0x4bda12f7, RZ ;  /* 0x4bda12f700047827 */ /* 0x00cfe200078e00ff */
[----:B------:R-:W-:Y:S04]  /*0640*/  BAR.SYNC.DEFER_BLOCKING 0x0 ;  /* 0x0000000000007b1d */ /* 0x000fe80000010000 */
[----:B------:R-:W-:-:S05]  /*0650*/  SHF.R.U32.HI R7, RZ, 0x3, R4 ;  /* 0x00000003ff077819 */ /* 0x000fca0000011604 */
[----:B------:R-:W-:-:S04]  /*0660*/  IMAD R7, R7, -0x1b, R0 ;  /* 0xffffffe507077824 */ /* 0x000fc800078e0200 */
[----:B------:R-:W-:-:S04]  /*0670*/  IMAD.WIDE.U32 R2, R7, 0xe00, R2 ;  /* 0x00000e0007027825 */ /* 0x000fc800078e0002 */
[----:B------:R-:W-:-:S05]  /*0680*/  IMAD.WIDE.U32 R4, R5, 0x1c, R2 ;  /* 0x0000001c05047825 */ /* 0x000fca00078e0002 */
[----:B------:R-:W2:Y:S02]  /*0690*/  LDG.E R13, desc[UR4][R4.64] ;  /* 0x00000004040d7981 */ /* 0x000ea4000c1e1900 */
[----:B--2---:R-:W-:-:S13]  /*06a0*/  ISETP.NE.AND P0, PT, R13, -0x1, PT ;  /* 0xffffffff0d00780c */ /* 0x004fda0003f05270 */
[----:B------:R-:W-:Y:S05]  /*06b0*/  @!P0 EXIT ;  /* 0x000000000000894d */ /* 0x000fea0003800000 */
[----:B------:R-:W2:Y:S04]  /*06c0*/  LDG.E R8, desc[UR4][R4.64+0x4] ;  /* 0x0000040404087981 */ /* 0x000ea8000c1e1900 */
[----:B------:R-:W3:Y:S04]  /*06d0*/  LDG.E R0, desc[UR4][R4.64+0x8] ;  /* 0x0000080404007981 */ /* 0x000ee8000c1e1900 */
[----:B------:R4:W5:Y:S01]  /*06e0*/  LDG.E R2, desc[UR4][R4.64+0xc] ;  /* 0x00000c0404027981 */ /* 0x000962000c1e1900 */
[----:B-1----:R-:W-:Y:S01]  /*06f0*/  HFMA2 R6, -RZ, RZ, 0.1531982421875, -5.05078125 ;  /* 0x30e7c50dff067431 */ /* 0x002fe200000001ff */
[----:B------:R-:W-:Y:S01]  /*0700*/  MOV R3, 0x3fb8aa3b ;  /* 0x3fb8aa3b00037802 */ /* 0x000fe20000000f00 */
[----:B0-----:R-:W-:Y:S01]  /*0710*/  HFMA2 R10, -RZ, RZ, 1.3974609375, -0.260986328125 ;  /* 0x3d97b42dff0a7431 */ /* 0x001fe200000001ff */
[----:B------:R-:W-:-:S03]  /*0720*/  MOV R18, 0x391fcb8e ;  /* 0x391fcb8e00127802 */ /* 0x000fc60000000f00 */
[----:B------:R-:W-:-:S04]  /*0730*/  FFMA R3, -R6, R3, 1.4226400502082015009e-08 ;  /* 0x3274685f06037423 */ /* 0x000fc80000000103 */
[----:B------:R-:W-:-:S04]  /*0740*/  FFMA R3, R10, 1.9251366722983220825e-08, R3 ;  /* 0x32a55e340a037823 */ /* 0x000fc80000000003 */
[----:B------:R-:W-:-:S04]  /*0750*/  FFMA R3, -R6, 0.0019806388299912214279, R3 ;  /* 0x3b01cd9b06037823 */ /* 0x000fc80000000103 */
[----:B------:R-:W-:-:S04]  /*0760*/  FFMA R6, R10, 0.00066021294333040714264, R3 ;  /* 0x3a2d12240a067823 */ /* 0x000fc80000000003 */
[----:B------:R-:W-:-:S04]  /*0770*/  FADD R7, R6, -1.8931336402893066406 ;  /* 0xbff2523406077421 */ /* 0x000fc80000000000 */
[C---:B------:R-:W-:Y:S01]  /*0780*/  FMUL R3, R7.reuse, 2.1666667461395263672 ;  /* 0x400aaaab07037820 */ /* 0x040fe20000400000 */
[C---:B----4-:R-:W-:Y:S01]  /*0790*/  FMUL R4, R7.reuse, 1.1666666269302368164 ;  /* 0x3f95555507047820 */ /* 0x050fe20000400000 */
[C---:B------:R-:W-:Y:S02]  /*07a0*/  FADD R5, R7.reuse, 1.8931336402893066406 ;  /* 0x3ff2523407057421 */ /* 0x040fe40000000000 */
[----:B------:R-:W0:Y:S01]  /*07b0*/  FRND R12, R3 ;  /* 0x00000003000c7307 */ /* 0x000e220000201000 */
[C---:B------:R-:W-:Y:S01]  /*07c0*/  FFMA R10, R7.reuse, 2.1666667461395263672, -R3 ;  /* 0x400aaaab070a7823 */ /* 0x040fe20000000803 */
[----:B------:R-:W-:Y:S01]  /*07d0*/  FADD R5, R6, -R5 ;  /* 0x8000000506057221 */ /* 0x000fe20000000000 */
[----:B------:R-:W-:Y:S01]  /*07e0*/  FFMA R6, R7, 1.1666666269302368164, -R4 ;  /* 0x3f95555507067823 */ /* 0x000fe20000000804 */
[----:B------:R-:W-:Y:S02]  /*07f0*/  FSETP.GEU.AND P4, PT, R3, RZ, PT ;  /* 0x000000ff0300720b */ /* 0x000fe40003f8e000 */
[----:B------:R-:W-:Y:S01]  /*0800*/  FSETP.GEU.AND P3, PT, R4, RZ, PT ;  /* 0x000000ff0400720b */ /* 0x000fe20003f6e000 */
[C---:B------:R-:W-:Y:S01]  /*0810*/  FFMA R7, R5.reuse, 1.1666666269302368164, R6 ;  /* 0x3f95555505077823 */ /* 0x040fe20000000006 */
[----:B------:R-:W1:Y:S01]  /*0820*/  FRND R9, R4 ;  /* 0x0000000400097307 */ /* 0x000e620000201000 */
[----:B------:R-:W-:Y:S01]  /*0830*/  FFMA R5, R5, 2.1666667461395263672, R10 ;  /* 0x400aaaab05057823 */ /* 0x000fe2000000000a */
[----:B0-----:R-:W-:-:S06]  /*0840*/  FADD R16, R3, -R12 ;  /* 0x8000000c03107221 */ /* 0x001fcc0000000000 */
[----:B------:R-:W0:Y:S01]  /*0850*/  F2I.NTZ R6, R3 ;  /* 0x0000000300067305 */ /* 0x000e220000203100 */
[----:B------:R-:W-:Y:S01]  /*0860*/  FSETP.GT.AND P2, PT, R12, RZ, PT ;  /* 0x000000ff0c00720b */ /* 0x000fe20003f44000 */
[----:B------:R-:W-:-:S03]  /*0870*/  FADD R5, R5, R16 ;  /* 0x0000001005057221 */ /* 0x000fc60000000000 */
[----:B------:R-:W-:Y:S01]  /*0880*/  SEL R11, RZ, 0x83000000, P2 ;  /* 0x83000000ff0b7807 */ /* 0x000fe20001000000 */
[----:B-1----:R-:W-:Y:S01]  /*0890*/  FADD R10, R4, -R9 ;  /* 0x80000009040a7221 */ /* 0x002fe20000000000 */
[----:B------:R-:W-:Y:S01]  /*08a0*/  FFMA R16, R5, R18, 0.0013391353422775864601 ;  /* 0x3aaf85ed05107423 */ /* 0x000fe20000000012 */
[----:B------:R-:W-:Y:S02]  /*08b0*/  FSETP.GT.AND P0, PT, R9, RZ, PT ;  /* 0x000000ff0900720b */ /* 0x000fe40003f04000 */
[----:B------:R-:W-:Y:S01]  /*08c0*/  FADD R7, R7, R10 ;  /* 0x0000000a07077221 */ /* 0x000fe20000000000 */
[----:B------:R-:W-:Y:S01]  /*08d0*/  FFMA R16, R5, R16, 0.0096188392490148544312 ;  /* 0x3c1d985605107423 */ /* 0x000fe20000000010 */
[----:B------:R-:W1:Y:S01]  /*08e0*/  F2I.NTZ R9, R4 ;  /* 0x0000000400097305 */ /* 0x000e620000203100 */
[----:B------:R-:W-:Y:S01]  /*08f0*/  FSETP.GT.AND P2, PT, |R3|, 152, PT ;  /* 0x431800000300780b */ /* 0x000fe20003f44200 */
[----:B------:R-:W-:Y:S01]  /*0900*/  FFMA R10, R7, R18, 0.0013391353422775864601 ;  /* 0x3aaf85ed070a7423 */ /* 0x000fe20000000012 */
[----:B------:R-:W-:Y:S01]  /*0910*/  FFMA R16, R5, R16, 0.055503588169813156128 ;  /* 0x3d6357bb05107423 */ /* 0x000fe20000000010 */
[----:B0-----:R-:W-:-:S02]  /*0920*/  LEA R6, R6, -R11, 0x17 ;  /* 0x8000000b06067211 */ /* 0x001fc400078eb8ff */
[----:B------:R-:W-:Y:S01]  /*0930*/  FFMA R10, R7, R10, 0.0096188392490148544312 ;  /* 0x3c1d9856070a7423 */ /* 0x000fe2000000000a */
[----:B------:R-:W-:Y:S01]  /*0940*/  FFMA R16, R5, R16, 0.24022644758224487305 ;  /* 0x3e75fdec05107423 */ /* 0x000fe20000000010 */
[----:B------:R-:W-:Y:S02]  /*0950*/  SEL R12, RZ, 0x83000000, P0 ;  /* 0x83000000ff0c7807 */ /* 0x000fe40000000000 */
[----:B------:R-:W-:Y:S01]  /*0960*/  FFMA R10, R7, R10, 0.055503588169813156128 ;  /* 0x3d6357bb070a7423 */ /* 0x000fe2000000000a */
[----:B------:R-:W-:Y:S01]  /*0970*/  FFMA R16, R5, R16, 0.69314718246459960938 ;  /* 0x3f31721805107423 */ /* 0x000fe20000000010 */
[----:B------:R-:W-:Y:S02]  /*0980*/  IADD3 R11, PT, PT, R11, 0x7f000000, RZ ;  /* 0x7f0000000b0b7810 */ /* 0x000fe40007ffe0ff */
[----:B------:R-:W-:Y:S01]  /*0990*/  FFMA R10, R7, R10, 0.24022644758224487305 ;  /* 0x3e75fdec070a7423 */ /* 0x000fe2000000000a */
[----:B------:R-:W-:Y:S01]  /*09a0*/  FFMA R16, R5, R16, 1 ;  /* 0x3f80000005107423 */ /* 0x000fe20000000010 */
[----:B------:R-:W-:-:S02]  /*09b0*/  FSETP.GT.AND P0, PT, |R4|, 152, PT ;  /* 0x431800000400780b */ /* 0x000fc40003f04200 */
[----:B------:R-:W-:Y:S01]  /*09c0*/  FFMA R10, R7, R10, 0.69314718246459960938 ;  /* 0x3f317218070a7423 */ /* 0x000fe2000000000a */
[----:B------:R-:W-:Y:S01]  /*09d0*/  IADD3 R5, PT, PT, R12, 0x7f000000, RZ ;  /* 0x7f0000000c057810 */ /* 0x000fe20007ffe0ff */
[----:B------:R-:W-:Y:S01]  /*09e0*/  FMUL R11, R16, R11 ;  /* 0x0000000b100b7220 */ /* 0x000fe20000400000 */
[----:B-1----:R-:W-:Y:S01]  /*09f0*/  LEA R12, R9, -R12, 0x17 ;  /* 0x8000000c090c7211 */ /* 0x002fe200078eb8ff */
[----:B------:R-:W-:Y:S01]  /*0a00*/  FFMA R10, R7, R10, 1 ;  /* 0x3f800000070a7423 */ /* 0x000fe2000000000a */
[----:B------:R-:W-:Y:S01]  /*0a10*/  MOV R9, RZ ;  /* 0x000000ff00097202 */ /* 0x000fe20000000f00 */
[----:B------:R-:W-:Y:S01]  /*0a20*/  FMUL R6, R11, R6 ;  /* 0x000000060b067220 */ /* 0x000fe20000400000 */
[----:B------:R-:W-:Y:S01]  /*0a30*/  @P2 FSEL R6, RZ, +INF , !P4 ;  /* 0x7f800000ff062808 */ /* 0x000fe20006000000 */
[----:B------:R-:W-:Y:S01]  /*0a40*/  FMUL R5, R10, R5 ;  /* 0x000000050a057220 */ /* 0x000fe20000400000 */
[----:B------:R-:W-:-:S03]  /*0a50*/  CS2R R10, SRZ ;  /* 0x00000000000a7805 */ /* 0x000fc6000001ff00 */
[----:B------:R-:W-:Y:S01]  /*0a60*/  FMUL R5, R5, R12 ;  /* 0x0000000c05057220 */ /* 0x000fe20000400000 */
[----:B------:R-:W-:Y:S01]  /*0a70*/  @P0 FSEL R5, RZ, +INF , !P3 ;  /* 0x7f800000ff050808 */ /* 0x000fe20005800000 */
[----:B------:R-:W-:Y:S01]  /*0a80*/  FADD R6, R6, R6 ;  /* 0x0000000606067221 */ /* 0x000fe20000000000 */
[----:B------:R-:W-:-:S03]  /*0a90*/  HFMA2 R12, -RZ, RZ, 0, 0 ;  /* 0x00000000ff0c7431 */ /* 0x000fc600000001ff */
[----:B------:R-:W-:-:S04]  /*0aa0*/  FADD R5, R5, -R6 ;  /* 0x8000000605057221 */ /* 0x000fc80000000000 */
[----:B------:R-:W-:Y:S01]  /*0ab0*/  FMUL R5, R5, -96 ;  /* 0xc2c0000005057820 */ /* 0x000fe20000400000 */
[----:B--2---:R-:W0:Y:S08]  /*0ac0*/  F2I.TRUNC.NTZ R8, R8 ;  /* 0x0000000800087305 */ /* 0x004e30000020f100 */
[----:B---3--:R-:W1:Y:S01]  /*0ad0*/  F2I.TRUNC.NTZ R0, R0 ;  /* 0x0000000000007305 */ /* 0x008e62000020f100 */
[----:B0-----:R-:W-:-:S07]  /*0ae0*/  I2FP.F32.S32 R8, R8 ;  /* 0x0000000800087245 */ /* 0x001fce0000201400 */
[----:B-----5:R-:W0:Y:S01]  /*0af0*/  F2I.TRUNC.NTZ R2, R2 ;  /* 0x0000000200027305 */ /* 0x020e22000020f100 */
[----:B-1----:R-:W-:Y:S02]  /*0b00*/  I2FP.F32.S32 R7, R0 ;  /* 0x0000000000077245 */ /* 0x002fe40000201400 */
[----:B0-----:R-:W-:-:S07]  /*0b10*/  I2FP.F32.S32 R6, R2 ;  /* 0x0000000200067245 */ /* 0x001fce0000201400 */
.L_x_80:
[----:B0-----:R-:W-:-:S05]  /*0b20*/  IMAD R15, R11, 0x1c, R14 ;  /* 0x0000001c0b0f7824 */ /* 0x001fca00078e020e */
[----:B------:R-:W0:Y:S02]  /*0b30*/  LDS R4, [R15] ;  /* 0x000000000f047984 */ /* 0x000e240000000800 */
[----:B0-----:R-:W-:-:S13]  /*0b40*/  ISETP.NE.AND P0, PT, R4, -0x1, PT ;  /* 0xffffffff0400780c */ /* 0x001fda0003f05270 */
[----:B-1----:R-:W-:Y:S05]  /*0b50*/  @!P0 BRA `(.L_x_52) ;  /* 0x0000001c00648947 */ /* 0x002fea0003800000 */
[----:B------:R0:W1:Y:S01]  /*0b60*/  @!P1 LDS R3, [R15+0x4] ;  /* 0x000004000f039984 */ /* 0x0000620000000800 */
[----:B------:R-:W-:Y:S04]  /*0b70*/  BSSY.RECONVERGENT B0, `(.L_x_53) ;  /* 0x00001d4000007945 */ /* 0x000fe80003800200 */
[----:B------:R-:W-:Y:S05]  /*0b80*/  @!P1 BRA `(.L_x_54) ;  /* 0x00000000000c9947 */ /* 0x000fea0003800000 */
[----:B-1----:R-:W1:Y:S02]  /*0b90*/  LDS R3, [R15+0x4] ;  /* 0x000004000f037984 */ /* 0x002e640000000800 */
[----:B-1----:R-:W-:-:S13]  /*0ba0*/  FSETP.GT.AND P0, PT, R3, R8, PT ;  /* 0x000000080300720b */ /* 0x002fda0003f04000 */
[----:B------:R-:W-:Y:S05]  /*0bb0*/  @!P0 BRA `(.L_x_55) ;  /* 0x0000001c003c8947 */ /* 0x000fea0003800000 */
.L_x_54:
[----:B-1----:R-:W-:Y:S01]  /*0bc0*/  FADD R0, R8, -R3 ;  /* 0x8000000308007221 */ /* 0x002fe20000000000 */
[----:B------:R-:W-:Y:S01]  /*0bd0*/  HFMA2 R22, -RZ, RZ, 0.771484375, 0.21533203125 ;  /* 0x3a2c32e4ff167431 */ /* 0x000fe200000001ff */
[----:B------:R-:W-:Y:S02]  /*0be0*/  BSSY.RECONVERGENT B1, `(.L_x_56) ;  /* 0x0000047000017945 */ /* 0x000fe40003800200 */
[C---:B------:R-:W-:Y:S01]  /*0bf0*/  FMUL R3, |R0|.reuse, 16777216 ;  /* 0x4b80000000037820 */ /* 0x040fe20000400200 */
[C---:B------:R-:W-:Y:S02]  /*0c00*/  FSETP.GEU.AND P0, PT, |R0|.reuse, 1.175494350822287508e-38, PT ;  /* 0x008000000000780b */ /* 0x040fe40003f0e200 */
[----:B------:R-:W-:Y:S02]  /*0c10*/  FSETP.NEU.AND P2, PT, |R0|, 1, PT ;  /* 0x3f8000000000780b */ /* 0x000fe40003f4d200 */
[----:B------:R-:W-:-:S04]  /*0c20*/  FSEL R3, R3, |R0|, !P0 ;  /* 0x4000000003037208 */ /* 0x000fc80004000000 */
[----:B------:R-:W-:-:S04]  /*0c30*/  IADD3 R2, PT, PT, R3, -0x3f3504f3, RZ ;  /* 0xc0cafb0d03027810 */ /* 0x000fc80007ffe0ff */
[----:B------:R-:W-:Y:S02]  /*0c40*/  LOP3.LUT R18, R2, 0xff800000, RZ, 0xc0, !PT ;  /* 0xff80000002127812 */ /* 0x000fe400078ec0ff */
[----:B------:R-:W-:Y:S02]  /*0c50*/  FSEL R2, RZ, -24, P0 ;  /* 0xc1c00000ff027808 */ /* 0x000fe40000000000 */
[-C--:B------:R-:W-:Y:S02]  /*0c60*/  IADD3 R3, PT, PT, R3, -R18.reuse, RZ ;  /* 0x8000001203037210 */ /* 0x080fe40007ffe0ff */
[----:B------:R-:W-:-:S03]  /*0c70*/  I2FP.F32.S32 R17, R18 ;  /* 0x0000001200117245 */ /* 0x000fc60000201400 */
[C---:B------:R-:W-:Y:S01]  /*0c80*/  FADD R16, R3.reuse, 1 ;  /* 0x3f80000003107421 */ /* 0x040fe20000000000 */
[----:B------:R-:W-:Y:S01]  /*0c90*/  FADD R20, R3, -1 ;  /* 0xbf80000003147421 */ /* 0x000fe20000000000 */
[----:B------:R-:W-:-:S03]  /*0ca0*/  FFMA R18, R17, 1.1920928955078125e-07, R2 ;  /* 0x3400000011127823 */ /* 0x000fc60000000002 */
[----:B------:R-:W-:Y:S01]  /*0cb0*/  FADD R3, R20, R20 ;  /* 0x0000001414037221 */ /* 0x000fe20000000000 */
[----:B------:R-:W1:Y:S03]  /*0cc0*/  MUFU.RCP R16, R16 ;  /* 0x0000001000107308 */ /* 0x000e660000001000 */
[----:B-1----:R-:W-:-:S04]  /*0cd0*/  FMUL R3, R16, R3 ;  /* 0x0000000310037220 */ /* 0x002fc80000400000 */
[----:B------:R-:W-:Y:S01]  /*0ce0*/  FADD R19, R20, -R3 ;  /* 0x8000000314137221 */ /* 0x000fe20000000000 */
[CC--:B------:R-:W-:Y:S01]  /*0cf0*/  FMUL R17, R3.reuse, R3.reuse ;  /* 0x0000000303117220 */ /* 0x0c0fe20000400000 */
[----:B------:R-:W-:Y:S02]  /*0d00*/  FFMA R2, R3, 1.4426950216293334961, R18 ;  /* 0x3fb8aa3b03027823 */ /* 0x000fe40000000012 */
[----:B------:R-:W-:Y:S01]  /*0d10*/  FADD R19, R19, R19 ;  /* 0x0000001313137221 */ /* 0x000fe20000000000 */
[C---:B------:R-:W-:Y:S01]  /*0d20*/  FFMA R22, R17.reuse, R22, 0.0032181653659790754318 ;  /* 0x3b52e7db11167423 */ /* 0x040fe20000000016 */
[----:B------:R-:W-:Y:S02]  /*0d30*/  FADD R18, R18, -R2 ;  /* 0x8000000212127221 */ /* 0x000fe40000000000 */
[----:B------:R-:W-:Y:S01]  /*0d40*/  FFMA R19, R20, -R3, R19 ;  /* 0x8000000314137223 */ /* 0x000fe20000000013 */
[----:B------:R-:W-:Y:S01]  /*0d50*/  FFMA R22, R17, R22, 0.018033718690276145935 ;  /* 0x3c93bb7311167423 */ /* 0x000fe20000000016 */
[----:B------:R-:W-:-:S02]  /*0d60*/  FFMA R18, R3, 1.4426950216293334961, R18 ;  /* 0x3fb8aa3b03127823 */ /* 0x000fc40000000012 */
[----:B------:R-:W-:Y:S01]  /*0d70*/  FMUL R19, R16, R19 ;  /* 0x0000001310137220 */ /* 0x000fe20000400000 */
[----:B------:R-:W-:-:S03]  /*0d80*/  FFMA R22, R17, R22, 0.12022458761930465698 ;  /* 0x3df6384f11167423 */ /* 0x000fc60000000016 */
[----:B------:R-:W-:Y:S01]  /*0d90*/  FFMA R18, R19, 1.4426950216293334961, R18 ;  /* 0x3fb8aa3b13127823 */ /* 0x000fe20000000012 */
[----:B------:R-:W-:-:S03]  /*0da0*/  FMUL R22, R17, R22 ;  /* 0x0000001611167220 */ /* 0x000fc60000400000 */
[----:B------:R-:W-:Y:S01]  /*0db0*/  FFMA R18, R3, 1.9251366722983220825e-08, R18 ;  /* 0x32a55e3403127823 */ /* 0x000fe20000000012 */
[----:B------:R-:W-:-:S04]  /*0dc0*/  FMUL R16, R22, 3 ;  /* 0x4040000016107820 */ /* 0x000fc80000400000 */
[----:B------:R-:W-:-:S04]  /*0dd0*/  FFMA R19, R19, R16, R18 ;  /* 0x0000001013137223 */ /* 0x000fc80000000012 */
[----:B------:R-:W-:-:S04]  /*0de0*/  FFMA R19, R3, R22, R19 ;  /* 0x0000001603137223 */ /* 0x000fc80000000013 */
[----:B------:R-:W-:-:S04]  /*0df0*/  FADD R3, R2, R19 ;  /* 0x0000001302037221 */ /* 0x000fc80000000000 */
[----:B------:R-:W-:Y:S01]  /*0e00*/  FMUL R16, R3, 7 ;  /* 0x40e0000003107820 */ /* 0x000fe20000400000 */
[----:B------:R-:W-:-:S03]  /*0e10*/  FADD R2, -R2, R3 ;  /* 0x0000000302027221 */ /* 0x000fc60000000100 */
[----:B------:R-:W1:Y:S01]  /*0e20*/  FRND R21, R16 ;  /* 0x0000001000157307 */ /* 0x000e620000201000 */
[----:B------:R-:W-:Y:S01]  /*0e30*/  FADD R2, R19, -R2 ;  /* 0x8000000213027221 */ /* 0x000fe20000000000 */
[----:B------:R-:W-:Y:S01]  /*0e40*/  FFMA R17, R3, 7, -R16 ;  /* 0x40e0000003117823 */ /* 0x000fe20000000810 */
[----:B------:R-:W-:-:S03]  /*0e50*/  FSETP.GEU.AND P3, PT, R16, RZ, PT ;  /* 0x000000ff1000720b */ /* 0x000fc60003f6e000 */
[----:B------:R-:W-:Y:S01]  /*0e60*/  FFMA R18, R2, 7, R17 ;  /* 0x40e0000002127823 */ /* 0x000fe20000000011 */
[----:B------:R-:W-:Y:S01]  /*0e70*/  MOV R17, 0x391fcb8e ;  /* 0x391fcb8e00117802 */ /* 0x000fe20000000f00 */
[----:B------:R2:W3:Y:S01]  /*0e80*/  F2I.NTZ R20, R16 ;  /* 0x0000001000147305 */ /* 0x0004e20000203100 */
[----:B-1----:R-:W-:Y:S01]  /*0e90*/  FADD R19, R16, -R21 ;  /* 0x8000001510137221 */ /* 0x002fe20000000000 */
[----:B------:R-:W-:-:S03]  /*0ea0*/  FSETP.GT.AND P0, PT, R21, RZ, PT ;  /* 0x000000ff1500720b */ /* 0x000fc60003f04000 */
[----:B------:R-:W-:Y:S01]  /*0eb0*/  FADD R18, R18, R19 ;  /* 0x0000001312127221 */ /* 0x000fe20000000000 */
[----:B------:R-:W-:Y:S02]  /*0ec0*/  SEL R21, RZ, 0x83000000, P0 ;  /* 0x83000000ff157807 */ /* 0x000fe40000000000 */
[----:B------:R-:W-:Y:S01]  /*0ed0*/  FSETP.GT.AND P0, PT, |R16|, 152, PT ;  /* 0x431800001000780b */ /* 0x000fe20003f04200 */
[----:B------:R-:W-:Y:S01]  /*0ee0*/  FFMA R19, R18, R17, 0.0013391353422775864601 ;  /* 0x3aaf85ed12137423 */ /* 0x000fe20000000011 */
[----:B------:R-:W-:Y:S01]  /*0ef0*/  IADD3 R22, PT, PT, R21, 0x7f000000, RZ ;  /* 0x7f00000015167810 */ /* 0x000fe20007ffe0ff */
[----:B--2---:R-:W-:Y:S01]  /*0f00*/  HFMA2 R16, -RZ, RZ, 1.875, 0 ;  /* 0x3f800000ff107431 */ /* 0x004fe200000001ff */
[----:B---3--:R-:W-:Y:S01]  /*0f10*/  LEA R20, R20, -R21, 0x17 ;  /* 0x8000001514147211 */ /* 0x008fe200078eb8ff */
[----:B------:R-:W-:-:S04]  /*0f20*/  FFMA R19, R18, R19, 0.0096188392490148544312 ;  /* 0x3c1d985612137423 */ /* 0x000fc80000000013 */
[----:B------:R-:W-:-:S04]  /*0f30*/  FFMA R19, R18, R19, 0.055503588169813156128 ;  /* 0x3d6357bb12137423 */ /* 0x000fc80000000013 */
[----:B------:R-:W-:-:S04]  /*0f40*/  FFMA R19, R18, R19, 0.24022644758224487305 ;  /* 0x3e75fdec12137423 */ /* 0x000fc80000000013 */
[----:B------:R-:W-:-:S04]  /*0f50*/  FFMA R19, R18, R19, 0.69314718246459960938 ;  /* 0x3f31721812137423 */ /* 0x000fc80000000013 */
[----:B------:R-:W-:-:S04]  /*0f60*/  FFMA R19, R18, R19, 1 ;  /* 0x3f80000012137423 */ /* 0x000fc80000000013 */
[----:B------:R-:W-:-:S04]  /*0f70*/  FMUL R19, R19, R22 ;  /* 0x0000001613137220 */ /* 0x000fc80000400000 */
[----:B------:R-:W-:Y:S01]  /*0f80*/  FMUL R19, R19, R20 ;  /* 0x0000001413137220 */ /* 0x000fe20000400000 */
[----:B------:R-:W-:Y:S01]  /*0f90*/  @P0 FSEL R19, RZ, +INF , !P3 ;  /* 0x7f800000ff130808 */ /* 0x000fe20005800000 */
[----:B------:R-:W-:Y:S06]  /*0fa0*/  @!P2 BRA `(.L_x_57) ;  /* 0x000000000028a947 */ /* 0x000fec0003800000 */
[----:B------:R-:W-:-:S13]  /*0fb0*/  FSETP.NAN.AND P0, PT, |R0|, |R0|, PT ;  /* 0x400000000000720b */ /* 0x000fda0003f08200 */
[----:B------:R-:W-:Y:S01]  /*0fc0*/  @P0 FADD R16, |R0|, 7 ;  /* 0x40e0000000100421 */ /* 0x000fe20000000200 */
[----:B------:R-:W-:Y:S06]  /*0fd0*/  @P0 BRA `(.L_x_57) ;  /* 0x00000000001c0947 */ /* 0x000fec0003800000 */
[----:B------:R-:W-:-:S04]  /*0fe0*/  FSETP.NEU.AND P0, PT, |R0|, +INF , PT ;  /* 0x7f8000000000780b */ /* 0x000fc80003f0d200 */
[----:B------:R-:W-:-:S13]  /*0ff0*/  FSETP.NEU.AND P0, PT, |R0|, RZ, P0 ;  /* 0x000000ff0000720b */ /* 0x000fda000070d200 */
[----:B------:R-:W-:Y:S01]  /*1000*/  @!P0 FADD R16, |R0|, |R0| ;  /* 0x4000000000108221 */ /* 0x000fe20000000200 */
[----:B------:R-:W-:Y:S06]  /*1010*/  @!P0 BRA `(.L_x_57) ;  /* 0x00000000000c8947 */ /* 0x000fec0003800000 */
[----:B------:R-:W-:Y:S02]  /*1020*/  FSETP.GEU.AND P0, PT, |R0|, RZ, PT ;  /* 0x000000ff0000720b */ /* 0x000fe40003f0e200 */
[----:B------:R-:W-:-:S11]  /*1030*/  MOV R16, R19 ;  /* 0x0000001300107202 */ /* 0x000fd60000000f00 */
[----:B------:R-:W-:-:S07]  /*1040*/  @!P0 FADD R16, -R19, -RZ ;  /* 0x800000ff13108221 */ /* 0x000fce0000000100 */
.L_x_57:
[----:B------:R-:W-:Y:S05]  /*1050*/  BSYNC.RECONVERGENT B1 ;  /* 0x0000000000017941 */ /* 0x000fea0003800200 */
.L_x_56:
[C---:B------:R-:W-:Y:S01]  /*1060*/  FMUL R18, R3.reuse, 13 ;  /* 0x4150000003127820 */ /* 0x040fe20000400000 */
[----:B------:R-:W-:Y:S03]  /*1070*/  BSSY.RECONVERGENT B1, `(.L_x_58) ;  /* 0x0000022000017945 */ /* 0x000fe60003800200 */
[----:B------:R-:W1:Y:S01]  /*1080*/  FRND R19, R18 ;  /* 0x0000001200137307 */ /* 0x000e620000201000 */
[----:B------:R-:W-:Y:S01]  /*1090*/  FFMA R3, R3, 13, -R18 ;  /* 0x4150000003037823 */ /* 0x000fe20000000812 */
[----:B------:R-:W-:-:S03]  /*10a0*/  FSETP.GEU.AND P3, PT, R18, RZ, PT ;  /* 0x000000ff1200720b */ /* 0x000fc60003f6e000 */
[----:B------:R-:W-:Y:S01]  /*10b0*/  FFMA R3, R2, 13, R3 ;  /* 0x4150000002037823 */ /* 0x000fe20000000003 */
[----:B-1----:R-:W-:Y:S01]  /*10c0*/  FADD R2, R18, -R19 ;  /* 0x8000001312027221 */ /* 0x002fe20000000000 */
[----:B------:R-:W-:-:S03]  /*10d0*/  FSETP.GT.AND P0, PT, R19, RZ, PT ;  /* 0x000000ff1300720b */ /* 0x000fc60003f04000 */
[----:B------:R-:W-:Y:S01]  /*10e0*/  FADD R2, R3, R2 ;  /* 0x0000000203027221 */ /* 0x000fe20000000000 */
[----:B------:R-:W-:Y:S01]  /*10f0*/  SEL R20, RZ, 0x83000000, P0 ;  /* 0x83000000ff147807 */ /* 0x000fe20000000000 */
[----:B------:R-:W1:Y:S01]  /*1100*/  F2I.NTZ R3, R18 ;  /* 0x0000001200037305 */ /* 0x000e620000203100 */
[----:B------:R-:W-:Y:S01]  /*1110*/  FSETP.GT.AND P0, PT, |R18|, 152, PT ;  /* 0x431800001200780b */ /* 0x000fe20003f04200 */
[----:B------:R-:W-:Y:S01]  /*1120*/  FFMA R17, R2, R17, 0.0013391353422775864601 ;  /* 0x3aaf85ed02117423 */ /* 0x000fe20000000011 */
[----:B------:R-:W-:-:S03]  /*1130*/  IADD3 R22, PT, PT, R20, 0x7f000000, RZ ;  /* 0x7f00000014167810 */ /* 0x000fc60007ffe0ff */
[----:B------:R-:W-:-:S04]  /*1140*/  FFMA R17, R2, R17, 0.0096188392490148544312 ;  /* 0x3c1d985602117423 */ /* 0x000fc80000000011 */
[----:B------:R-:W-:-:S04]  /*1150*/  FFMA R17, R2, R17, 0.055503588169813156128 ;  /* 0x3d6357bb02117423 */ /* 0x000fc80000000011 */
[----:B------:R-:W-:Y:S01]  /*1160*/  FFMA R17, R2, R17, 0.24022644758224487305 ;  /* 0x3e75fdec02117423 */ /* 0x000fe20000000011 */
[----:B-1----:R-:W-:-:S03]  /*1170*/  LEA R20, R3, -R20, 0x17 ;  /* 0x8000001403147211 */ /* 0x002fc600078eb8ff */
[----:B------:R-:W-:-:S04]  /*1180*/  FFMA R17, R2, R17, 0.69314718246459960938 ;  /* 0x3f31721802117423 */ /* 0x000fc80000000011 */
[----:B------:R-:W-:Y:S01]  /*1190*/  FFMA R17, R2, R17, 1 ;  /* 0x3f80000002117423 */ /* 0x000fe20000000011 */
[----:B------:R-:W-:-:S03]  /*11a0*/  HFMA2 R2, -RZ, RZ, 1.875, 0 ;  /* 0x3f800000ff027431 */ /* 0x000fc600000001ff */
        /* <DEDUP_REMOVED lines=14> */
.L_x_59:
[----:B------:R-:W-:Y:S05]  /*1290*/  BSYNC.RECONVERGENT B1 ;  /* 0x0000000000017941 */ /* 0x000fea0003800200 */
.L_x_58:
[----:B------:R-:W1:Y:S01]  /*12a0*/  MUFU.RCP R3, R2 ;  /* 0x0000000200037308 */ /* 0x000e620000001000 */
[----:B------:R-:W-:Y:S01]  /*12b0*/  UMOV UR6, 0x41400000 ;  /* 0x4140000000067882 */ /* 0x000fe20000000000 */
[----:B------:R-:W-:Y:S01]  /*12c0*/  BSSY.RECONVERGENT B1, `(.L_x_60) ;  /* 0x000000e000017945 */ /* 0x000fe20003800200 */
[----:B------:R-:W-:-:S05]  /*12d0*/  MOV R19, UR6 ;  /* 0x0000000600137c02 */ /* 0x000fca0008000f00 */
[----:B------:R-:W2:Y:S01]  /*12e0*/  FCHK P0, -R19, R2 ;  /* 0x0000000213007302 */ /* 0x000ea20000000100 */
[----:B-1----:R-:W-:-:S04]  /*12f0*/  FFMA R0, R3, -R2, 1 ;  /* 0x3f80000003007423 */ /* 0x002fc80000000802 */
[----:B------:R-:W-:-:S04]  /*1300*/  FFMA R0, R3, R0, R3 ;  /* 0x0000000003007223 */ /* 0x000fc80000000003 */
[----:B------:R-:W-:-:S04]  /*1310*/  FFMA R17, R0, -12, RZ ;  /* 0xc140000000117823 */ /* 0x000fc800000000ff */
[----:B------:R-:W-:-:S04]  /*1320*/  FFMA R18, R17, -R2, -12 ;  /* 0xc140000011127423 */ /* 0x000fc80000000802 */
[----:B------:R-:W-:Y:S01]  /*1330*/  FFMA R17, R0, R18, R17 ;  /* 0x0000001200117223 */ /* 0x000fe20000000011 */
[----:B--2---:R-:W-:Y:S06]  /*1340*/  @!P0 BRA `(.L_x_61) ;  /* 0x0000000000148947 */ /* 0x004fec0003800000 */
[----:B------:R-:W-:Y:S01]  /*1350*/  HFMA2 R3, -RZ, RZ, -2.625, 0 ;  /* 0xc1400000ff037431 */ /* 0x000fe200000001ff */
[----:B------:R-:W-:Y:S02]  /*1360*/  MOV R0, R2 ;  /* 0x0000000200007202 */ /* 0x000fe40000000f00 */
[----:B------:R-:W-:-:S07]  /*1370*/  MOV R2, 0x1390 ;  /* 0x0000139000027802 */ /* 0x000fce0000000f00 */
[----:B0-----:R-:W-:Y:S05]  /*1380*/  CALL.REL.NOINC `($__internal_1_$__cuda_sm3x_div_rn_noftz_f32_slowpath) ;  /* 0x0000001400747944 */ /* 0x001fea0003c00000 */
[----:B------:R-:W-:-:S07]  /*1390*/  MOV R17, R0 ;  /* 0x0000000000117202 */ /* 0x000fce0000000f00 */
.L_x_61:
[----:B------:R-:W-:Y:S05]  /*13a0*/  BSYNC.RECONVERGENT B1 ;  /* 0x0000000000017941 */ /* 0x000fea0003800200 */
.L_x_60:
[----:B------:R-:W1:Y:S01]  /*13b0*/  MUFU.RCP R3, R16 ;  /* 0x0000001000037308 */ /* 0x000e620000001000 */
[----:B------:R-:W-:Y:S01]  /*13c0*/  UMOV UR6, 0x40c00000 ;  /* 0x40c0000000067882 */ /* 0x000fe20000000000 */
[----:B------:R-:W-:Y:S01]  /*13d0*/  BSSY.RECONVERGENT B1, `(.L_x_62) ;  /* 0x000000e000017945 */ /* 0x000fe20003800200 */
[----:B------:R-:W-:-:S05]  /*13e0*/  MOV R19, UR6 ;  /* 0x0000000600137c02 */ /* 0x000fca0008000f00 */
[----:B------:R-:W2:Y:S01]  /*13f0*/  FCHK P0, R19, R16 ;  /* 0x0000001013007302 */ /* 0x000ea20000000000 */
[----:B-1----:R-:W-:-:S04]  /*1400*/  FFMA R0, R3, -R16, 1 ;  /* 0x3f80000003007423 */ /* 0x002fc80000000810 */
[----:B------:R-:W-:-:S04]  /*1410*/  FFMA R0, R3, R0, R3 ;  /* 0x0000000003007223 */ /* 0x000fc80000000003 */
[----:B------:R-:W-:-:S04]  /*1420*/  FFMA R3, R0, 6, RZ ;  /* 0x40c0000000037823 */ /* 0x000fc800000000ff */
[----:B------:R-:W-:-:S04]  /*1430*/  FFMA R18, R3, -R16, 6 ;  /* 0x40c0000003127423 */ /* 0x000fc80000000810 */
[----:B------:R-:W-:Y:S01]  /*1440*/  FFMA R18, R0, R18, R3 ;  /* 0x0000001200127223 */ /* 0x000fe20000000003 */
[----:B--2---:R-:W-:Y:S06]  /*1450*/  @!P0 BRA `(.L_x_63) ;  /* 0x0000000000148947 */ /* 0x004fec0003800000 */
[----:B------:R-:W-:Y:S01]  /*1460*/  HFMA2 R3, -RZ, RZ, 2.375, 0 ;  /* 0x40c00000ff037431 */ /* 0x000fe200000001ff */
[----:B------:R-:W-:Y:S02]  /*1470*/  MOV R0, R16 ;  /* 0x0000001000007202 */ /* 0x000fe40000000f00 */
[----:B------:R-:W-:-:S07]  /*1480*/  MOV R2, 0x14a0 ;  /* 0x000014a000027802 */ /* 0x000fce0000000f00 */
[----:B0-----:R-:W-:Y:S05]  /*1490*/  CALL.REL.NOINC `($__internal_1_$__cuda_sm3x_div_rn_noftz_f32_slowpath) ;  /* 0x0000001400307944 */ /* 0x001fea0003c00000 */
[----:B------:R-:W-:-:S07]  /*14a0*/  MOV R18, R0 ;  /* 0x0000000000127202 */ /* 0x000fce0000000f00 */
.L_x_63:
[----:B------:R-:W-:Y:S05]  /*14b0*/  BSYNC.RECONVERGENT B1 ;  /* 0x0000000000017941 */ /* 0x000fea0003800200 */
.L_x_62:
[----:B------:R-:W1:Y:S01]  /*14c0*/  LDS R0, [R15+0x8] ;  /* 0x000008000f007984 */ /* 0x000e620000000800 */
[----:B------:R-:W-:Y:S02]  /*14d0*/  HFMA2 R22, -RZ, RZ, 0.771484375, 0.21533203125 ;  /* 0x3a2c32e4ff167431 */ /* 0x000fe400000001ff */
[----:B------:R-:W-:Y:S01]  /*14e0*/  FADD R17, R18, R17 ;  /* 0x0000001112117221 */ /* 0x000fe20000000000 */
[----:B------:R-:W-:Y:S01]  /*14f0*/  BSSY.RECONVERGENT B1, `(.L_x_64) ;  /* 0x000004d000017945 */ /* 0x000fe20003800200 */
[----:B-1----:R-:W-:-:S04]  /*1500*/  FADD R0, R7, -R0 ;  /* 0x8000000007007221 */ /* 0x002fc80000000000 */
[C---:B------:R-:W-:Y:S01]  /*1510*/  FMUL R3, |R0|.reuse, 16777216 ;  /* 0x4b80000000037820 */ /* 0x040fe20000400200 */
[C---:B------:R-:W-:Y:S02]  /*1520*/  FSETP.GEU.AND P0, PT, |R0|.reuse, 1.175494350822287508e-38, PT ;  /* 0x008000000000780b */ /* 0x040fe40003f0e200 */
[----:B------:R-:W-:Y:S02]  /*1530*/  FSETP.NEU.AND P2, PT, |R0|, 1, PT ;  /* 0x3f8000000000780b */ /* 0x000fe40003f4d200 */
[----:B------:R-:W-:-:S04]  /*1540*/  FSEL R3, R3, |R0|, !P0 ;  /* 0x4000000003037208 */ /* 0x000fc80004000000 */
[----:B------:R-:W-:-:S04]  /*1550*/  IADD3 R2, PT, PT, R3, -0x3f3504f3, RZ ;  /* 0xc0cafb0d03027810 */ /* 0x000fc80007ffe0ff */
[----:B------:R-:W-:-:S04]  /*1560*/  LOP3.LUT R16, R2, 0xff800000, RZ, 0xc0, !PT ;  /* 0xff80000002107812 */ /* 0x000fc800078ec0ff */
[-C--:B------:R-:W-:Y:S02]  /*1570*/  IADD3 R3, PT, PT, R3, -R16.reuse, RZ ;  /* 0x8000001003037210 */ /* 0x080fe40007ffe0ff */
[----:B------:R-:W-:-:S03]  /*1580*/  I2FP.F32.S32 R20, R16 ;  /* 0x0000001000147245 */ /* 0x000fc60000201400 */
[C---:B------:R-:W-:Y:S01]  /*1590*/  FADD R2, R3.reuse, 1 ;  /* 0x3f80000003027421 */ /* 0x040fe20000000000 */
[----:B------:R-:W-:Y:S01]  /*15a0*/  FADD R21, R3, -1 ;  /* 0xbf80000003157421 */ /* 0x000fe20000000000 */
[----:B------:R-:W-:-:S03]  /*15b0*/  FSEL R3, RZ, -24, P0 ;  /* 0xc1c00000ff037808 */ /* 0x000fc60000000000 */
[----:B------:R-:W-:Y:S01]  /*15c0*/  FADD R19, R21, R21 ;  /* 0x0000001515137221 */ /* 0x000fe20000000000 */
[----:B------:R-:W1:Y:S01]  /*15d0*/  MUFU.RCP R2, R2 ;  /* 0x0000000200027308 */ /* 0x000e620000001000 */
[----:B------:R-:W-:Y:S02]  /*15e0*/  FFMA R23, R20, 1.1920928955078125e-07, R3 ;  /* 0x3400000014177823 */ /* 0x000fe40000000003 */
[----:B-1----:R-:W-:-:S04]  /*15f0*/  FMUL R16, R2, R19 ;  /* 0x0000001302107220 */ /* 0x002fc80000400000 */
[----:B------:R-:W-:Y:S01]  /*1600*/  FADD R20, R21, -R16 ;  /* 0x8000001015147221 */ /* 0x000fe20000000000 */
[C---:B------:R-:W-:Y:S01]  /*1610*/  FMUL R19, R16.reuse, R16 ;  /* 0x0000001010137220 */ /* 0x040fe20000400000 */
[----:B------:R-:W-:Y:S02]  /*1620*/  FFMA R3, R16, 1.4426950216293334961, R23 ;  /* 0x3fb8aa3b10037823 */ /* 0x000fe40000000017 */
[----:B------:R-:W-:Y:S01]  /*1630*/  FADD R20, R20, R20 ;  /* 0x0000001414147221 */ /* 0x000fe20000000000 */
[----:B------:R-:W-:Y:S01]  /*1640*/  FFMA R22, R19, R22, 0.0032181653659790754318 ;  /* 0x3b52e7db13167423 */ /* 0x000fe20000000016 */
        /* <DEDUP_REMOVED lines=11> */
[----:B------:R-:W-:Y:S01]  /*1700*/  FFMA R20, R16, R19, R2 ;  /* 0x0000001310147223 */ /* 0x000fe20000000002 */
[----:B------:R-:W-:-:S03]  /*1710*/  MOV R19, 0x391fcb8e ;  /* 0x391fcb8e00137802 */ /* 0x000fc60000000f00 */
[----:B------:R-:W-:-:S04]  /*1720*/  FADD R2, R3, R20 ;  /* 0x0000001403027221 */ /* 0x000fc80000000000 */
[----:B------:R-:W-:Y:S01]  /*1730*/  FMUL R21, R2, 7 ;  /* 0x40e0000002157820 */ /* 0x000fe20000400000 */
[----:B------:R-:W-:-:S03]  /*1740*/  FADD R3, -R3, R2 ;  /* 0x0000000203037221 */ /* 0x000fc60000000100 */
[----:B------:R-:W1:Y:S01]  /*1750*/  FRND R16, R21 ;  /* 0x0000001500107307 */ /* 0x000e620000201000 */
[----:B------:R-:W-:Y:S01]  /*1760*/  FADD R3, R20, -R3 ;  /* 0x8000000314037221 */ /* 0x000fe20000000000 */
[----:B------:R-:W-:Y:S01]  /*1770*/  FFMA R20, R2, 7, -R21 ;  /* 0x40e0000002147823 */ /* 0x000fe20000000815 */
[----:B------:R-:W-:-:S03]  /*1780*/  FSETP.GEU.AND P3, PT, R21, RZ, PT ;  /* 0x000000ff1500720b */ /* 0x000fc60003f6e000 */
[----:B------:R-:W-:Y:S02]  /*1790*/  FFMA R20, R3, 7, R20 ;  /* 0x40e0000003147823 */ /* 0x000fe40000000014 */
[----:B------:R-:W2:Y:S01]  /*17a0*/  F2I.NTZ R18, R21 ;  /* 0x0000001500127305 */ /* 0x000ea20000203100 */
[----:B-1----:R-:W-:Y:S01]  /*17b0*/  FADD R23, R21, -R16 ;  /* 0x8000001015177221 */ /* 0x002fe20000000000 */
[----:B------:R-:W-:Y:S01]  /*17c0*/  FSETP.GT.AND P0, PT, R16, RZ, PT ;  /* 0x000000ff1000720b */ /* 0x000fe20003f04000 */
[----:B------:R-:W-:Y:S02]  /*17d0*/  FMUL R16, R17, 4 ;  /* 0x4080000011107820 */ /* 0x000fe40000400000 */
[----:B------:R-:W-:Y:S01]  /*17e0*/  FADD R20, R20, R23 ;  /* 0x0000001714147221 */ /* 0x000fe20000000000 */
[----:B------:R-:W-:Y:S02]  /*17f0*/  SEL R25, RZ, 0x83000000, P0 ;  /* 0x83000000ff197807 */ /* 0x000fe40000000000 */
[----:B------:R-:W-:Y:S01]  /*1800*/  FSETP.GT.AND P0, PT, |R21|, 152, PT ;  /* 0x431800001500780b */ /* 0x000fe20003f04200 */
[----:B------:R-:W-:Y:S01]  /*1810*/  FFMA R23, R20, R19, 0.0013391353422775864601 ;  /* 0x3aaf85ed14177423 */ /* 0x000fe20000000013 */
[----:B------:R-:W-:-:S03]  /*1820*/  FSET.BF.GEU.AND R17, R16, R5, PT ;  /* 0x000000051011720a */ /* 0x000fc6000380e000 */
[----:B------:R-:W-:-:S04]  /*1830*/  FFMA R23, R20, R23, 0.0096188392490148544312 ;  /* 0x3c1d985614177423 */ /* 0x000fc80000000017 */
[----:B------:R-:W-:-:S04]  /*1840*/  FFMA R23, R20, R23, 0.055503588169813156128 ;  /* 0x3d6357bb14177423 */ /* 0x000fc80000000017 */
[----:B------:R-:W-:-:S04]  /*1850*/  FFMA R23, R20, R23, 0.24022644758224487305 ;  /* 0x3e75fdec14177423 */ /* 0x000fc80000000017 */
[----:B------:R-:W-:-:S04]  /*1860*/  FFMA R23, R20, R23, 0.69314718246459960938 ;  /* 0x3f31721814177423 */ /* 0x000fc80000000017 */
[----:B------:R-:W-:Y:S01]  /*1870*/  FFMA R23, R20, R23, 1 ;  /* 0x3f80000014177423 */ /* 0x000fe20000000017 */
[----:B------:R-:W-:Y:S02]  /*1880*/  IADD3 R20, PT, PT, R25, 0x7f000000, RZ ;  /* 0x7f00000019147810 */ /* 0x000fe40007ffe0ff */
[----:B--2---:R-:W-:Y:S01]  /*1890*/  LEA R25, R18, -R25, 0x17 ;  /* 0x8000001912197211 */ /* 0x004fe200078eb8ff */
[C---:B------:R-:W-:Y:S01]  /*18a0*/  FMUL R18, R16.reuse, R17 ;  /* 0x0000001110127220 */ /* 0x040fe20000400000 */
[----:B------:R-:W-:Y:S01]  /*18b0*/  FSET.BF.LT.AND R16, R16, R5, PT ;  /* 0x000000051010720a */ /* 0x000fe20003801000 */
[----:B------:R-:W-:Y:S01]  /*18c0*/  FMUL R20, R23, R20 ;  /* 0x0000001417147220 */ /* 0x000fe20000400000 */
[----:B------:R-:W-:-:S03]  /*18d0*/  HFMA2 R17, -RZ, RZ, 1.875, 0 ;  /* 0x3f800000ff117431 */ /* 0x000fc600000001ff */
[----:B------:R-:W-:Y:S01]  /*18e0*/  FMUL R20, R20, R25 ;  /* 0x0000001914147220 */ /* 0x000fe20000400000 */
[----:B------:R-:W-:Y:S01]  /*18f0*/  FFMA R16, R5, R16, R18 ;  /* 0x0000001005107223 */ /* 0x000fe20000000012 */
        /* <DEDUP_REMOVED lines=12> */
.L_x_65:
[----:B------:R-:W-:Y:S05]  /*19c0*/  BSYNC.RECONVERGENT B1 ;  /* 0x0000000000017941 */ /* 0x000fea0003800200 */
.L_x_64:
        /* <DEDUP_REMOVED lines=35> */
.L_x_67:
[----:B------:R-:W-:Y:S05]  /*1c00*/  BSYNC.RECONVERGENT B1 ;  /* 0x0000000000017941 */ /* 0x000fea0003800200 */
.L_x_66:
        /* <DEDUP_REMOVED lines=16> */
.L_x_69:
[----:B------:R-:W-:Y:S05]  /*1d10*/  BSYNC.RECONVERGENT B1 ;  /* 0x0000000000017941 */ /* 0x000fea0003800200 */
.L_x_68:
        /* <DEDUP_REMOVED lines=16> */
.L_x_71:
[----:B------:R-:W-:Y:S05]  /*1e20*/  BSYNC.RECONVERGENT B1 ;  /* 0x0000000000017941 */ /* 0x000fea0003800200 */
.L_x_70:
[----:B0-----:R-:W0:Y:S01]  /*1e30*/  LDS R15, [R15+0xc] ;  /* 0x00000c000f0f7984 */ /* 0x001e220000000800 */
[----:B------:R-:W-:Y:S02]  /*1e40*/  HFMA2 R21, -RZ, RZ, 0.771484375, 0.21533203125 ;  /* 0x3a2c32e4ff157431 */ /* 0x000fe400000001ff */
[----:B------:R-:W-:Y:S01]  /*1e50*/  FADD R3, R3, R20 ;  /* 0x0000001403037221 */ /* 0x000fe20000000000 */
[----:B------:R-:W-:Y:S03]  /*1e60*/  BSSY.RECONVERGENT B1, `(.L_x_72) ;  /* 0x000004d000017945 */ /* 0x000fe60003800200 */
[----:B------:R-:W-:-:S05]  /*1e70*/  FMUL R20, R3, 4 ;  /* 0x4080000003147820 */ /* 0x000fca0000400000 */
[----:B------:R-:W-:Y:S01]  /*1e80*/  FSET.BF.GEU.AND R3, R20, R5, PT ;  /* 0x000000051403720a */ /* 0x000fe2000380e000 */
[----:B0-----:R-:W-:-:S04]  /*1e90*/  FADD R0, R6, -R15 ;  /* 0x8000000f06007221 */ /* 0x001fc80000000000 */
[C---:B------:R-:W-:Y:S01]  /*1ea0*/  FMUL R17, |R0|.reuse, 16777216 ;  /* 0x4b80000000117820 */ /* 0x040fe20000400200 */
[C---:B------:R-:W-:Y:S02]  /*1eb0*/  FSETP.GEU.AND P0, PT, |R0|.reuse, 1.175494350822287508e-38, PT ;  /* 0x008000000000780b */ /* 0x040fe40003f0e200 */
[----:B------:R-:W-:Y:S02]  /*1ec0*/  FSETP.NEU.AND P2, PT, |R0|, 1, PT ;  /* 0x3f8000000000780b */ /* 0x000fe40003f4d200 */
[----:B------:R-:W-:Y:S02]  /*1ed0*/  FSEL R17, R17, |R0|, !P0 ;  /* 0x4000000011117208 */ /* 0x000fe40004000000 */
[----:B------:R-:W-:Y:S02]  /*1ee0*/  FSEL R15, RZ, -24, P0 ;  /* 0xc1c00000ff0f7808 */ /* 0x000fe40000000000 */
[----:B------:R-:W-:-:S04]  /*1ef0*/  IADD3 R2, PT, PT, R17, -0x3f3504f3, RZ ;  /* 0xc0cafb0d11027810 */ /* 0x000fc80007ffe0ff */
[----:B------:R-:W-:-:S04]  /*1f00*/  LOP3.LUT R18, R2, 0xff800000, RZ, 0xc0, !PT ;  /* 0xff80000002127812 */ /* 0x000fc800078ec0ff */
[-C--:B------:R-:W-:Y:S02]  /*1f10*/  IADD3 R17, PT, PT, R17, -R18.reuse, RZ ;  /* 0x8000001211117210 */ /* 0x080fe40007ffe0ff */
[----:B------:R-:W-:-:S03]  /*1f20*/  I2FP.F32.S32 R18, R18 ;  /* 0x0000001200127245 */ /* 0x000fc60000201400 */
[C---:B------:R-:W-:Y:S01]  /*1f30*/  FADD R2, R17.reuse, 1 ;  /* 0x3f80000011027421 */ /* 0x040fe20000000000 */
[----:B------:R-:W-:Y:S01]  /*1f40*/  FADD R22, R17, -1 ;  /* 0xbf80000011167421 */ /* 0x000fe20000000000 */
[----:B------:R-:W-:-:S03]  /*1f50*/  FFMA R24, R18, 1.1920928955078125e-07, R15 ;  /* 0x3400000012187823 */ /* 0x000fc6000000000f */
[----:B------:R-:W-:Y:S01]  /*1f60*/  FADD R17, R22, R22 ;  /* 0x0000001616117221 */ /* 0x000fe20000000000 */
[----:B------:R-:W0:Y:S03]  /*1f70*/  MUFU.RCP R2, R2 ;  /* 0x0000000200027308 */ /* 0x000e260000001000 */
[----:B0-----:R-:W-:-:S04]  /*1f80*/  FMUL R17, R2, R17 ;  /* 0x0000001102117220 */ /* 0x001fc80000400000 */
        /* <DEDUP_REMOVED lines=20> */
[----:B------:R-:W0:Y:S01]  /*20d0*/  FRND R22, R19 ;  /* 0x0000001300167307 */ /* 0x000e220000201000 */
[----:B------:R-:W-:Y:S01]  /*20e0*/  FADD R17, R18, -R17 ;  /* 0x8000001112117221 */ /* 0x000fe20000000000 */
[----:B------:R-:W-:Y:S01]  /*20f0*/  FFMA R18, R2, 7, -R19 ;  /* 0x40e0000002127823 */ /* 0x000fe20000000813 */
[----:B------:R-:W-:-:S03]  /*2100*/  FSETP.GEU.AND P3, PT, R19, RZ, PT ;  /* 0x000000ff1300720b */ /* 0x000fc60003f6e000 */
[----:B------:R-:W-:Y:S01]  /*2110*/  FFMA R15, R17, 7, R18 ;  /* 0x40e00000110f7823 */ /* 0x000fe20000000012 */
[----:B------:R-:W-:Y:S01]  /*2120*/  MOV R18, 0x391fcb8e ;  /* 0x391fcb8e00127802 */ /* 0x000fe20000000f00 */
[----:B------:R-:W1:Y:S01]  /*2130*/  F2I.NTZ R21, R19 ;  /* 0x0000001300157305 */ /* 0x000e620000203100 */
[----:B0-----:R-:W-:Y:S01]  /*2140*/  FADD R24, R19, -R22 ;  /* 0x8000001613187221 */ /* 0x001fe20000000000 */
[----:B------:R-:W-:-:S03]  /*2150*/  FSETP.GT.AND P0, PT, R22, RZ, PT ;  /* 0x000000ff1600720b */ /* 0x000fc60003f04000 */
[----:B------:R-:W-:Y:S01]  /*2160*/  FADD R15, R15, R24 ;  /* 0x000000180f0f7221 */ /* 0x000fe20000000000 */
[----:B------:R-:W-:Y:S02]  /*2170*/  SEL R22, RZ, 0x83000000, P0 ;  /* 0x83000000ff167807 */ /* 0x000fe40000000000 */
[----:B------:R-:W-:Y:S01]  /*2180*/  FSETP.GT.AND P0, PT, |R19|, 152, PT ;  /* 0x431800001300780b */ /* 0x000fe20003f04200 */
[----:B------:R-:W-:Y:S01]  /*2190*/  FFMA R24, R15, R18, 0.0013391353422775864601 ;  /* 0x3aaf85ed0f187423 */ /* 0x000fe20000000012 */
[----:B-1----:R-:W-:-:S03]  /*21a0*/  LEA R26, R21, -R22, 0x17 ;  /* 0x80000016151a7211 */ /* 0x002fc600078eb8ff */
[----:B------:R-:W-:-:S04]  /*21b0*/  FFMA R24, R15, R24, 0.0096188392490148544312 ;  /* 0x3c1d98560f187423 */ /* 0x000fc80000000018 */
[----:B------:R-:W-:-:S04]  /*21c0*/  FFMA R24, R15, R24, 0.055503588169813156128 ;  /* 0x3d6357bb0f187423 */ /* 0x000fc80000000018 */
[----:B------:R-:W-:-:S04]  /*21d0*/  FFMA R24, R15, R24, 0.24022644758224487305 ;  /* 0x3e75fdec0f187423 */ /* 0x000fc80000000018 */
[----:B------:R-:W-:-:S04]  /*21e0*/  FFMA R24, R15, R24, 0.69314718246459960938 ;  /* 0x3f3172180f187423 */ /* 0x000fc80000000018 */
[----:B------:R-:W-:Y:S01]  /*21f0*/  FFMA R24, R15, R24, 1 ;  /* 0x3f8000000f187423 */ /* 0x000fe20000000018 */
[----:B------:R-:W-:Y:S01]  /*2200*/  IADD3 R15, PT, PT, R22, 0x7f000000, RZ ;  /* 0x7f000000160f7810 */ /* 0x000fe20007ffe0ff */
[C---:B------:R-:W-:Y:S01]  /*2210*/  FMUL R22, R20.reuse, R3 ;  /* 0x0000000314167220 */ /* 0x040fe20000400000 */
[----:B------:R-:W-:-:S03]  /*2220*/  FSET.BF.LT.AND R20, R20, R5, PT ;  /* 0x000000051414720a */ /* 0x000fc60003801000 */
[----:B------:R-:W-:-:S04]  /*2230*/  FMUL R15, R24, R15 ;  /* 0x0000000f180f7220 */ /* 0x000fc80000400000 */
[----:B------:R-:W-:Y:S01]  /*2240*/  FMUL R26, R15, R26 ;  /* 0x0000001a0f1a7220 */ /* 0x000fe20000400000 */
[----:B------:R-:W-:Y:S01]  /*2250*/  FFMA R15, R5, R20, R22 ;  /* 0x00000014050f7223 */ /* 0x000fe20000000016 */
[----:B------:R-:W-:Y:S01]  /*2260*/  HFMA2 R20, -RZ, RZ, 1.875, 0 ;  /* 0x3f800000ff147431 */ /* 0x000fe200000001ff */
        /* <DEDUP_REMOVED lines=12> */
.L_x_73:
[----:B------:R-:W-:Y:S05]  /*2330*/  BSYNC.RECONVERGENT B1 ;  /* 0x0000000000017941 */ /* 0x000fea0003800200 */
.L_x_72:
[C---:B------:R-:W-:Y:S01]  /*2340*/  FMUL R3, R2.reuse, 13 ;  /* 0x4150000002037820 */ /* 0x040fe20000400000 */
[----:B------:R-:W-:Y:S03]  /*2350*/  BSSY.RECONVERGENT B1, `(.L_x_74) ;  /* 0x0000022000017945 */ /* 0x000fe60003800200 */
[----:B------:R-:W0:Y:S01]  /*2360*/  FRND R22, R3 ;  /* 0x0000000300167307 */ /* 0x000e220000201000 */
[----:B------:R-:W-:Y:S01]  /*2370*/  FFMA R2, R2, 13, -R3 ;  /* 0x4150000002027823 */ /* 0x000fe20000000803 */
[----:B------:R-:W-:-:S03]  /*2380*/  FSETP.GEU.AND P3, PT, R3, RZ, PT ;  /* 0x000000ff0300720b */ /* 0x000fc60003f6e000 */
[----:B------:R-:W-:Y:S01]  /*2390*/  FFMA R2, R17, 13, R2 ;  /* 0x4150000011027823 */ /* 0x000fe20000000002 */
[----:B0-----:R-:W-:Y:S01]  /*23a0*/  FADD R17, R3, -R22 ;  /* 0x8000001603117221 */ /* 0x001fe20000000000 */
[----:B------:R-:W-:-:S03]  /*23b0*/  FSETP.GT.AND P0, PT, R22, RZ, PT ;  /* 0x000000ff1600720b */ /* 0x000fc60003f04000 */
[----:B------:R-:W-:Y:S01]  /*23c0*/  FADD R17, R2, R17 ;  /* 0x0000001102117221 */ /* 0x000fe20000000000 */
[----:B------:R-:W-:Y:S01]  /*23d0*/  SEL R19, RZ, 0x83000000, P0 ;  /* 0x83000000ff137807 */ /* 0x000fe20000000000 */
[----:B------:R-:W0:Y:S01]  /*23e0*/  F2I.NTZ R2, R3 ;  /* 0x0000000300027305 */ /* 0x000e220000203100 */
[----:B------:R-:W-:Y:S01]  /*23f0*/  FSETP.GT.AND P0, PT, |R3|, 152, PT ;  /* 0x431800000300780b */ /* 0x000fe20003f04200 */
[----:B------:R-:W-:Y:S01]  /*2400*/  FFMA R18, R17, R18, 0.0013391353422775864601 ;  /* 0x3aaf85ed11127423 */ /* 0x000fe20000000012 */
[----:B------:R-:W-:-:S03]  /*2410*/  IADD3 R21, PT, PT, R19, 0x7f000000, RZ ;  /* 0x7f00000013157810 */ /* 0x000fc60007ffe0ff */
[----:B------:R-:W-:-:S04]  /*2420*/  FFMA R18, R17, R18, 0.0096188392490148544312 ;  /* 0x3c1d985611127423 */ /* 0x000fc80000000012 */
[----:B------:R-:W-:-:S04]  /*2430*/  FFMA R18, R17, R18, 0.055503588169813156128 ;  /* 0x3d6357bb11127423 */ /* 0x000fc80000000012 */
[C---:B------:R-:W-:Y:S01]  /*2440*/  FFMA R18, R17.reuse, R18, 0.24022644758224487305 ;  /* 0x3e75fdec11127423 */ /* 0x040fe20000000012 */
[----:B0-----:R-:W-:Y:S01]  /*2450*/  LEA R19, R2, -R19, 0x17 ;  /* 0x8000001302137211 */ /* 0x001fe200078eb8ff */
[----:B------:R-:W-:Y:S02]  /*2460*/  HFMA2 R2, -RZ, RZ, 1.875, 0 ;  /* 0x3f800000ff027431 */ /* 0x000fe400000001ff */
        /* <DEDUP_REMOVED lines=16> */
.L_x_75:
[----:B------:R-:W-:Y:S05]  /*2570*/  BSYNC.RECONVERGENT B1 ;  /* 0x0000000000017941 */ /* 0x000fea0003800200 */
.L_x_74:
[----:B------:R-:W0:Y:S01]  /*2580*/  MUFU.RCP R3, R2 ;  /* 0x0000000200037308 */ /* 0x000e220000001000 */
[----:B------:R-:W-:Y:S01]  /*2590*/  UMOV UR6, 0x41400000 ;  /* 0x4140000000067882 */ /* 0x000fe20000000000 */
[----:B------:R-:W-:Y:S01]  /*25a0*/  BSSY.RECONVERGENT B1, `(.L_x_76) ;  /* 0x000000e000017945 */ /* 0x000fe20003800200 */
[----:B------:R-:W-:-:S05]  /*25b0*/  MOV R19, UR6 ;  /* 0x0000000600137c02 */ /* 0x000fca0008000f00 */
[----:B------:R-:W1:Y:S01]  /*25c0*/  FCHK P0, -R19, R2 ;  /* 0x0000000213007302 */ /* 0x000e620000000100 */
[----:B0-----:R-:W-:-:S04]  /*25d0*/  FFMA R0, R3, -R2, 1 ;  /* 0x3f80000003007423 */ /* 0x001fc80000000802 */
[----:B------:R-:W-:-:S04]  /*25e0*/  FFMA R0, R3, R0, R3 ;  /* 0x0000000003007223 */ /* 0x000fc80000000003 */
[----:B------:R-:W-:-:S04]  /*25f0*/  FFMA R17, R0, -12, RZ ;  /* 0xc140000000117823 */ /* 0x000fc800000000ff */
[----:B------:R-:W-:-:S04]  /*2600*/  FFMA R18, R17, -R2, -12 ;  /* 0xc140000011127423 */ /* 0x000fc80000000802 */
[----:B------:R-:W-:Y:S01]  /*2610*/  FFMA R17, R0, R18, R17 ;  /* 0x0000001200117223 */ /* 0x000fe20000000011 */
[----:B-1----:R-:W-:Y:S06]  /*2620*/  @!P0 BRA `(.L_x_77) ;  /* 0x0000000000148947 */ /* 0x002fec0003800000 */
[----:B------:R-:W-:Y:S01]  /*2630*/  HFMA2 R3, -RZ, RZ, -2.625, 0 ;  /* 0xc1400000ff037431 */ /* 0x000fe200000001ff */
[----:B------:R-:W-:Y:S02]  /*2640*/  MOV R0, R2 ;  /* 0x0000000200007202 */ /* 0x000fe40000000f00 */
[----:B------:R-:W-:-:S07]  /*2650*/  MOV R2, 0x2670 ;  /* 0x0000267000027802 */ /* 0x000fce0000000f00 */
[----:B------:R-:W-:Y:S05]  /*2660*/  CALL.REL.NOINC `($__internal_1_$__cuda_sm3x_div_rn_noftz_f32_slowpath) ;  /* 0x0000000000bc7944 */ /* 0x000fea0003c00000 */
[----:B------:R-:W-:-:S07]  /*2670*/  MOV R17, R0 ;  /* 0x0000000000117202 */ /* 0x000fce0000000f00 */
.L_x_77:
[----:B------:R-:W-:Y:S05]  /*2680*/  BSYNC.RECONVERGENT B1 ;  /* 0x0000000000017941 */ /* 0x000fea0003800200 */
.L_x_76:
[----:B------:R-:W0:Y:S01]  /*2690*/  MUFU.RCP R3, R20 ;  /* 0x0000001400037308 */ /* 0x000e220000001000 */
[----:B------:R-:W-:Y:S01]  /*26a0*/  UMOV UR6, 0x40c00000 ;  /* 0x40c0000000067882 */ /* 0x000fe20000000000 */
[----:B------:R-:W-:Y:S01]  /*26b0*/  BSSY.RECONVERGENT B1, `(.L_x_78) ;  /* 0x000000d000017945 */ /* 0x000fe20003800200 */
[----:B------:R-:W-:-:S05]  /*26c0*/  MOV R19, UR6 ;  /* 0x0000000600137c02 */ /* 0x000fca0008000f00 */
[----:B------:R-:W1:Y:S01]  /*26d0*/  FCHK P0, R19, R20 ;  /* 0x0000001413007302 */ /* 0x000e620000000000 */
[----:B0-----:R-:W-:-:S04]  /*26e0*/  FFMA R0, R3, -R20, 1 ;  /* 0x3f80000003007423 */ /* 0x001fc80000000814 */
[----:B------:R-:W-:-:S04]  /*26f0*/  FFMA R0, R3, R0, R3 ;  /* 0x0000000003007223 */ /* 0x000fc80000000003 */
[----:B------:R-:W-:-:S04]  /*2700*/  FFMA R3, R0, 6, RZ ;  /* 0x40c0000000037823 */ /* 0x000fc800000000ff */
[----:B------:R-:W-:-:S04]  /*2710*/  FFMA R2, R3, -R20, 6 ;  /* 0x40c0000003027423 */ /* 0x000fc80000000814 */
[----:B------:R-:W-:Y:S01]  /*2720*/  FFMA R0, R0, R2, R3 ;  /* 0x0000000200007223 */ /* 0x000fe20000000003 */
[----:B-1----:R-:W-:Y:S06]  /*2730*/  @!P0 BRA `(.L_x_79) ;  /* 0x0000000000108947 */ /* 0x002fec0003800000 */
[----:B------:R-:W-:Y:S01]  /*2740*/  HFMA2 R3, -RZ, RZ, 2.375, 0 ;  /* 0x40c00000ff037431 */ /* 0x000fe200000001ff */
[----:B------:R-:W-:Y:S02]  /*2750*/  MOV R0, R20 ;  /* 0x0000001400007202 */ /* 0x000fe40000000f00 */
[----:B------:R-:W-:-:S07]  /*2760*/  MOV R2, 0x2780 ;  /* 0x0000278000027802 */ /* 0x000fce0000000f00 */
[----:B------:R-:W-:Y:S05]  /*2770*/  CALL.REL.NOINC `($__internal_1_$__cuda_sm3x_div_rn_noftz_f32_slowpath) ;  /* 0x0000000000787944 */ /* 0x000fea0003c00000 */
.L_x_79:
[----:B------:R-:W-:Y:S05]  /*2780*/  BSYNC.RECONVERGENT B1 ;  /* 0x0000000000017941 */ /* 0x000fea0003800200 */
.L_x_78:
[----:B------:R-:W0:Y:S01]  /*2790*/  LDC.64 R2, c[0x0][0x388] ;  /* 0x0000e200ff027b82 */ /* 0x000e220000000a00 */
[----:B------:R-:W-:Y:S01]  /*27a0*/  FADD R0, R0, R17 ;  /* 0x0000001100007221 */ /* 0x000fe20000000000 */
[----:B------:R-:W-:Y:S01]  /*27b0*/  LEA R19, R4, R4, 0x1 ;  /* 0x0000000404137211 */ /* 0x000fe200078e08ff */
[----:B------:R-:W-:Y:S02]  /*27c0*/  FADD R21, -R16, -RZ ;  /* 0x800000ff10157221 */ /* 0x000fe40000000100 */
[----:B------:R-:W-:-:S05]  /*27d0*/  FMUL R0, R0, 4 ;  /* 0x4080000000007820 */ /* 0x000fca0000400000 */
[CC--:B------:R-:W-:Y:S02]  /*27e0*/  FSET.BF.GEU.AND R17, R0.reuse, R5.reuse, PT ;  /* 0x000000050011720a */ /* 0x0c0fe4000380e000 */
[----:B------:R-:W-:-:S03]  /*27f0*/  FSET.BF.LT.AND R18, R0, R5, PT ;  /* 0x000000050012720a */ /* 0x000fc60003801000 */
[----:B------:R-:W-:-:S04]  /*2800*/  FMUL R0, R0, R17 ;  /* 0x0000001100007220 */ /* 0x000fc80000400000 */
[----:B------:R-:W-:-:S04]  /*2810*/  FFMA R17, R5, R18, R0 ;  /* 0x0000001205117223 */ /* 0x000fc80000000000 */
[----:B------:R-:W-:Y:S01]  /*2820*/  FADD R23, -R17, -RZ ;  /* 0x800000ff11177221 */ /* 0x000fe20000000100 */
[----:B0-----:R-:W-:-:S04]  /*2830*/  IMAD.WIDE R2, R19, 0x4, R2 ;  /* 0x0000000413027825 */ /* 0x001fc800078e0202 */
[----:B------:R-:W-:Y:S01]  /*2840*/  FADD R19, -R15, -RZ ;  /* 0x800000ff0f137221 */ /* 0x000fe20000000100 */
[----:B------:R1:W-:Y:S04]  /*2850*/  REDG.E.ADD.F32.FTZ.RN.STRONG.GPU desc[UR4][R2.64], R21 ;  /* 0x00000015020079a6 */ /* 0x0003e8000c12f304 */
[----:B------:R1:W-:Y:S04]  /*2860*/  REDG.E.ADD.F32.FTZ.RN.STRONG.GPU desc[UR4][R2.64+0x4], R19 ;  /* 0x00000413020079a6 */ /* 0x0003e8000c12f304 */
[----:B------:R1:W-:Y:S01]  /*2870*/  REDG.E.ADD.F32.FTZ.RN.STRONG.GPU desc[UR4][R2.64+0x8], R23 ;  /* 0x00000817020079a6 */ /* 0x0003e2000c12f304 */
[----:B------:R-:W-:Y:S01]  /*2880*/  FADD R9, R9, R16 ;  /* 0x0000001009097221 */ /* 0x000fe20000000000 */
[----:B------:R-:W-:Y:S01]  /*2890*/  FADD R10, R10, R15 ;  /* 0x0000000f0a0a7221 */ /* 0x000fe20000000000 */
[----:B------:R-:W-:-:S07]  /*28a0*/  FADD R12, R12, R17 ;  /* 0x000000110c0c7221 */ /* 0x000fce0000000000 */
.L_x_55:
[----:B------:R-:W-:Y:S05]  /*28b0*/  BSYNC.RECONVERGENT B0 ;  /* 0x0000000000007941 */ /* 0x000fea0003800200 */
.L_x_53:
[----:B------:R-:W-:-:S04]  /*28c0*/  IADD3 R11, PT, PT, R11, 0x1, RZ ;  /* 0x000000010b0b7810 */ /* 0x000fc80007ffe0ff */
[----:B------:R-:W-:-:S13]  /*28d0*/  ISETP.NE.AND P0, PT, R11, 0x80, PT ;  /* 0x000000800b00780c */ /* 0x000fda0003f05270 */
[----:B------:R-:W-:Y:S05]  /*28e0*/  @P0 BRA `(.L_x_80) ;  /* 0xffffffe0008c0947 */ /* 0x000fea000383ffff */
.L_x_52:
[----:B-1----:R-:W1:Y:S01]  /*28f0*/  LDC.64 R2, c[0x0][0x388] ;  /* 0x0000e200ff027b82 */ /* 0x002e620000000a00 */
[----:B------:R-:W-:-:S05]  /*2900*/  LEA R13, R13, R13, 0x1 ;  /* 0x0000000d0d0d7211 */ /* 0x000fca00078e08ff */
[----:B-1----:R-:W-:-:S05]  /*2910*/  IMAD.WIDE R2, R13, 0x4, R2 ;  /* 0x000000040d027825 */ /* 0x002fca00078e0202 */
[----:B------:R-:W-:Y:S04]  /*2920*/  REDG.E.ADD.F32.FTZ.RN.STRONG.GPU desc[UR4][R2.64], R9 ;  /* 0x00000009020079a6 */ /* 0x000fe8000c12f304 */
[----:B------:R-:W-:Y:S04]  /*2930*/  REDG.E.ADD.F32.FTZ.RN.STRONG.GPU desc[UR4][R2.64+0x4], R10 ;  /* 0x0000040a020079a6 */ /* 0x000fe8000c12f304 */
[----:B------:R-:W-:Y:S01]  /*2940*/  REDG.E.ADD.F32.FTZ.RN.STRONG.GPU desc[UR4][R2.64+0x8], R12 ;  /* 0x0000080c020079a6 */ /* 0x000fe2000c12f304 */
[----:B------:R-:W-:Y:S05]  /*2950*/  EXIT ;  /* 0x000000000000794d */ /* 0x000fea0003800000 */
        .weak           $__internal_1_$__cuda_sm3x_div_rn_noftz_f32_slowpath
        .type           $__internal_1_$__cuda_sm3x_div_rn_noftz_f32_slowpath,@function
        .size           $__internal_1_$__cuda_sm3x_div_rn_noftz_f32_slowpath,(.L_x_94 - $__internal_1_$__cuda_sm3x_div_rn_noftz_f32_slowpath)
$__internal_1_$__cuda_sm3x_div_rn_noftz_f32_slowpath:
[----:B------:R-:W-:Y:S01]  /*2960*/  SHF.R.U32.HI R18, RZ, 0x17, R0 ;  /* 0x00000017ff127819 */ /* 0x000fe20000011600 */
[----:B------:R-:W-:Y:S01]  /*2970*/  BSSY.RECONVERGENT B2, `(.L_x_81) ;  /* 0x0000062000027945 */ /* 0x000fe20003800200 */
[----:B------:R-:W-:Y:S02]  /*2980*/  SHF.R.U32.HI R21, RZ, 0x17, R3 ;  /* 0x00000017ff157819 */ /* 0x000fe40000011603 */
[----:B------:R-:W-:Y:S02]  /*2990*/  LOP3.LUT R18, R18, 0xff, RZ, 0xc0, !PT ;  /* 0x000000ff12127812 */ /* 0x000fe400078ec0ff */
[----:B------:R-:W-:Y:S02]  /*29a0*/  LOP3.LUT R21, R21, 0xff, RZ, 0xc0, !PT ;  /* 0x000000ff15157812 */ /* 0x000fe400078ec0ff */
[----:B------:R-:W-:Y:S02]  /*29b0*/  IADD3 R23, PT, PT, R18, -0x1, RZ ;  /* 0xffffffff12177810 */ /* 0x000fe40007ffe0ff */
[----:B------:R-:W-:-:S02]  /*29c0*/  IADD3 R22, PT, PT, R21, -0x1, RZ ;  /* 0xffffffff15167810 */ /* 0x000fc40007ffe0ff */
[----:B------:R-:W-:-:S04]  /*29d0*/  ISETP.GT.U32.AND P0, PT, R23, 0xfd, PT ;  /* 0x000000fd1700780c */ /* 0x000fc80003f04070 */
[----:B------:R-:W-:-:S13]  /*29e0*/  ISETP.GT.U32.OR P0, PT, R22, 0xfd, P0 ;  /* 0x000000fd1600780c */ /* 0x000fda0000704470 */
[----:B------:R-:W-:Y:S01]  /*29f0*/  @!P0 MOV R19, RZ ;  /* 0x000000ff00138202 */ /* 0x000fe20000000f00 */
[----:B------:R-:W-:Y:S06]  /*2a00*/  @!P0 BRA `(.L_x_82) ;  /* 0x00000000005c8947 */ /* 0x000fec0003800000 */
        /* <DEDUP_REMOVED lines=18> */
[----:B------:R-:W-:Y:S01]  /*2b30*/  @P0 MOV R19, RZ ;  /* 0x000000ff00130202 */ /* 0x000fe20000000f00 */
[----:B------:R-:W-:Y:S01]  /*2b40*/  @!P0 FFMA R3, R3, 1.84467440737095516160e+19, RZ ;  /* 0x5f80000003038823 */ /* 0x000fe200000000ff */
[----:B------:R-:W-:Y:S01]  /*2b50*/  @!P0 MOV R19, 0xffffffc0 ;  /* 0xffffffc000138802 */ /* 0x000fe20000000f00 */
[----:B------:R-:W-:-:S03]  /*2b60*/  @!P2 FFMA R0, R0, 1.84467440737095516160e+19, RZ ;  /* 0x5f8000000000a823 */ /* 0x000fc600000000ff */
[----:B------:R-:W-:-:S07]  /*2b70*/  @!P2 IADD3 R19, PT, PT, R19, 0x40, RZ ;  /* 0x000000401313a810 */ /* 0x000fce0007ffe0ff */
.L_x_82:
[----:B------:R-:W-:Y:S01]  /*2b80*/  LEA R23, R18, 0xc0800000, 0x17 ;  /* 0xc080000012177811 */ /* 0x000fe200078eb8ff */
[----:B------:R-:W-:Y:S01]  /*2b90*/  BSSY.RECONVERGENT B3, `(.L_x_87) ;  /* 0x0000036000037945 */ /* 0x000fe20003800200 */
[----:B------:R-:W-:Y:S02]  /*2ba0*/  IADD3 R21, PT, PT, R21, -0x7f, RZ ;  /* 0xffffff8115157810 */ /* 0x000fe40007ffe0ff */
[----:B------:R-:W-:Y:S02]  /*2bb0*/  IADD3 R25, PT, PT, -R23, R0, RZ ;  /* 0x0000000017197210 */ /* 0x000fe40007ffe1ff */
[C---:B------:R-:W-:Y:S01]  /*2bc0*/  IADD3 R26, PT, PT, R21.reuse, 0x7f, -R18 ;  /* 0x0000007f151a7810 */ /* 0x040fe20007ffe812 */
[----:B------:R-:W-:Y:S01]  /*2bd0*/  IMAD R0, R21, -0x800000, R3 ;  /* 0xff80000015007824 */ /* 0x000fe200078e0203 */
        /* <DEDUP_REMOVED lines=11> */
[----:B------:R-:W-:-:S04]  /*2c90*/  LOP3.LUT R18, R18, 0xff, RZ, 0xc0, !PT ;  /* 0x000000ff12127812 */ /* 0x000fc800078ec0ff */
[----:B------:R-:W-:-:S04]  /*2ca0*/  IADD3 R18, PT, PT, R18, R19, RZ ;  /* 0x0000001312127210 */ /* 0x000fc80007ffe0ff */
        /* <DEDUP_REMOVED lines=13> */
[C---:B------:R-:W-:Y:S02]  /*2d80*/  IADD3 R24, PT, PT, R18.reuse, 0x20, RZ ;  /* 0x0000002012187810 */ /* 0x040fe40007ffe0ff */
[----:B------:R-:W-:Y:S02]  /*2d90*/  LOP3.LUT R21, R21, 0x7fffff, RZ, 0xc0, !PT ;  /* 0x007fffff15157812 */ /* 0x000fe400078ec0ff */
[C---:B------:R-:W-:Y:S02]  /*2da0*/  ISETP.NE.AND P3, PT, R18.reuse, RZ, PT ;  /* 0x000000ff1200720c */ /* 0x040fe40003f65270 */
[----:B------:R-:W-:Y:S02]  /*2db0*/  LOP3.LUT R21, R21, 0x800000, RZ, 0xfc, !PT ;  /* 0x0080000015157812 */ /* 0x000fe400078efcff */
[----:B------:R-:W-:-:S02]  /*2dc0*/  ISETP.NE.AND P2, PT, R18, RZ, PT ;  /* 0x000000ff1200720c */ /* 0x000fc40003f45270 */
        /* <DEDUP_REMOVED lines=10> */
[----:B------:R-:W-:-:S04]  /*2e70*/  LOP3.LUT R3, R3, R18, RZ, 0xc0, !PT ;  /* 0x0000001203037212 */ /* 0x000fc800078ec0ff */
[----:B------:R-:W-:-:S04]  /*2e80*/  IADD3 R3, PT, PT, R22, R3, RZ ;  /* 0x0000000316037210 */ /* 0x000fc80007ffe0ff */
[----:B------:R-:W-:Y:S01]  /*2e90*/  LOP3.LUT R0, R3, R0, RZ, 0xfc, !PT ;  /* 0x0000000003007212 */ /* 0x000fe200078efcff */
[----:B------:R-:W-:Y:S06]  /*2ea0*/  BRA `(.L_x_90) ;  /* 0x0000000000107947 */ /* 0x000fec0003800000 */
.L_x_89:
[----:B------:R-:W-:-:S04]  /*2eb0*/  LOP3.LUT R0, R0, 0x80000000, RZ, 0xc0, !PT ;  /* 0x8000000000007812 */ /* 0x000fc800078ec0ff */
[----:B------:R-:W-:Y:S01]  /*2ec0*/  LOP3.LUT R0, R0, 0x7f800000, RZ, 0xfc, !PT ;  /* 0x7f80000000007812 */ /* 0x000fe200078efcff */
[----:B------:R-:W-:Y:S06]  /*2ed0*/  BRA `(.L_x_90) ;  /* 0x0000000000047947 */ /* 0x000fec0003800000 */
.L_x_88:
[----:B------:R-:W-:-:S07]  /*2ee0*/  LEA R0, R19, R0, 0x17 ;  /* 0x0000000013007211 */ /* 0x000fce00078eb8ff */
.L_x_90:
[----:B------:R-:W-:Y:S05]  /*2ef0*/  BSYNC.RECONVERGENT B3 ;  /* 0x0000000000037941 */ /* 0x000fea0003800200 */
.L_x_87:
[----:B------:R-:W-:Y:S05]  /*2f00*/  BRA `(.L_x_91) ;  /* 0x0000000000207947 */ /* 0x000fea0003800000 */
.L_x_86:
[----:B------:R-:W-:-:S04]  /*2f10*/  LOP3.LUT R0, R0, 0x80000000, R3, 0x48, !PT ;  /* 0x8000000000007812 */ /* 0x000fc800078e4803 */
[----:B------:R-:W-:Y:S01]  /*2f20*/  LOP3.LUT R0, R0, 0x7f800000, RZ, 0xfc, !PT ;  /* 0x7f80000000007812 */ /* 0x000fe200078efcff */
[----:B------:R-:W-:Y:S06]  /*2f30*/  BRA `(.L_x_91) ;  /* 0x0000000000147947 */ /* 0x000fec0003800000 */
.L_x_85:
[----:B------:R-:W-:Y:S01]  /*2f40*/  LOP3.LUT R0, R0, 0x80000000, R3, 0x48, !PT ;  /* 0x8000000000007812 */ /* 0x000fe200078e4803 */
[----:B------:R-:W-:Y:S06]  /*2f50*/  BRA `(.L_x_91) ;  /* 0x00000000000c7947 */ /* 0x000fec0003800000 */
.L_x_84:
[----:B------:R-:W0:Y:S01]  /*2f60*/  MUFU.RSQ R0, -QNAN ;  /* 0xffc0000000007908 */ /* 0x000e220000001400 */
[----:B------:R-:W-:Y:S05]  /*2f70*/  BRA `(.L_x_91) ;  /* 0x0000000000047947 */ /* 0x000fea0003800000 */
.L_x_83:
[----:B------:R-:W-:-:S07]  /*2f80*/  FADD.FTZ R0, R3, R0 ;  /* 0x0000000003007221 */ /* 0x000fce0000010000 */
.L_x_91:
[----:B------:R-:W-:Y:S05]  /*2f90*/  BSYNC.RECONVERGENT B2 ;  /* 0x0000000000027941 */ /* 0x000fea0003800200 */
.L_x_81:
[----:B------:R-:W-:-:S04]  /*2fa0*/  HFMA2 R3, -RZ, RZ, 0, 0 ;  /* 0x00000000ff037431 */ /* 0x000fc800000001ff */
[----:B0-----:R-:W-:Y:S05]  /*2fb0*/  RET.REL.NODEC R2 `(_Z10force_evalP4CellPf) ;  /* 0xffffffd002107950 */ /* 0x001fea0003c3ffff */
.L_x_92:
        /* <DEDUP_REMOVED lines=12> */
.L_x_94:


//--------------------- .nv.shared._Z13motion_updateP4CellS0_ --------------------------
	.section	.nv.shared._Z13motion_updateP4CellS0_,"aw",@nobits
	.sectionflags	@""
	.align	4
.nv.shared._Z13motion_updateP4CellS0_:
	.zero		1028


//--------------------- .nv.shared.reserved.0     --------------------------
	.section	.nv.shared.reserved.0,"aw",@nobits
	.weak		__nv_reservedSMEM_offset_0_alias
	.size		__nv_reservedSMEM_offset_0_alias, 0, 64
	.other		__nv_reservedSMEM_offset_0_alias,@"STO_CUDA_RESERVED_SHARED STV_DEFAULT"
__nv_reservedSMEM_offset_0_alias:
	.zero		0
	.zero		64


//--------------------- .nv.shared._Z10force_evalP4CellPf --------------------------
	.section	.nv.shared._Z10force_evalP4CellPf,"aw",@nobits
	.sectionflags	@""
	.align	4
.nv.shared._Z10force_evalP4CellPf:
	.zero		4608


//--------------------- .nv.constant0._Z13motion_updateP4CellS0_ --------------------------
	.section	.nv.constant0._Z13motion_updateP4CellS0_,"a",@progbits
	.sectionflags	@""
	.align	4
.nv.constant0._Z13motion_updateP4CellS0_:
	.zero		912


//--------------------- .nv.constant0._Z15particle_updateP4CellPf --------------------------
	.section	.nv.constant0._Z15particle_updateP4CellPf,"a",@progbits
	.sectionflags	@""
	.align	4
.nv.constant0._Z15particle_updateP4CellPf:
	.zero		912


//--------------------- .nv.constant0._Z10force_evalP4CellPf --------------------------
	.section	.nv.constant0._Z10force_evalP4CellPf,"a",@progbits
	.sectionflags	@""
	.align	4
.nv.constant0._Z10force_evalP4CellPf:
	.zero		912


//--------------------- SYMBOLS --------------------------

	.type		.nv.reservedSmem.offset0,@object
	.size		.nv.reservedSmem.offset0,0x4
	.type		.nv.reservedSmem.cap,@object
	.size		.nv.reservedSmem.cap,0x4
